	.headerflags	@"EF_CUDA_TEXMODE_UNIFIED EF_CUDA_64BIT_ADDRESS EF_CUDA_SM86 EF_CUDA_VIRTUAL_SM(EF_CUDA_SM86)"
	.elftype	@"ET_EXEC"


//--------------------- .nv.info                  --------------------------
	.section	.nv.info,"",@"SHT_CUDA_INFO"
	.align	4


	//----- nvinfo : EIATTR_REGCOUNT
	.align		4
        /*0000*/ 	.byte	0x04, 0x2f
        /*0002*/ 	.short	(.L_1 - .L_0)
	.align		4
.L_0:
        /*0004*/ 	.word	index@(triton_mm)
        /*0008*/ 	.word	0x000000ff


	//----- nvinfo : EIATTR_MAX_STACK_SIZE
	.align		4
.L_1:
        /*000c*/ 	.byte	0x04, 0x23
        /*000e*/ 	.short	(.L_3 - .L_2)
	.align		4
.L_2:
        /*0010*/ 	.word	index@(triton_mm)
        /*0014*/ 	.word	0x00000000


	//----- nvinfo : EIATTR_MIN_STACK_SIZE
	.align		4
.L_3:
        /*0018*/ 	.byte	0x04, 0x12
        /*001a*/ 	.short	(.L_5 - .L_4)
	.align		4
.L_4:
        /*001c*/ 	.word	index@(triton_mm)
        /*0020*/ 	.word	0x000002e0


	//----- nvinfo : EIATTR_FRAME_SIZE
	.align		4
.L_5:
        /*0024*/ 	.byte	0x04, 0x11
        /*0026*/ 	.short	(.L_7 - .L_6)
	.align		4
.L_6:
        /*0028*/ 	.word	index@(triton_mm)
        /*002c*/ 	.word	0x000002e0
.L_7:


//--------------------- .nv.info.triton_mm        --------------------------
	.section	.nv.info.triton_mm,"",@"SHT_CUDA_INFO"
	.align	4


	//----- nvinfo : EIATTR_CUDA_API_VERSION
	.align		4
        /*0000*/ 	.byte	0x04, 0x37
        /*0002*/ 	.short	(.L_9 - .L_8)
.L_8:
        /*0004*/ 	.word	0x0000007b


	//----- nvinfo : EIATTR_SW2861232_WAR
	.align		4
.L_9:
        /*0008*/ 	.byte	0x01, 0x35
	.zero		2


	//----- nvinfo : EIATTR_PARAM_CBANK
	.align		4
        /*000c*/ 	.byte	0x04, 0x0a
        /*000e*/ 	.short	(.L_11 - .L_10)
	.align		4
.L_10:
        /*0010*/ 	.word	index@(.nv.constant0.triton_mm)
        /*0014*/ 	.short	0x0160
        /*0016*/ 	.short	0x001c


	//----- nvinfo : EIATTR_CBANK_PARAM_SIZE
	.align		4
.L_11:
        /*0018*/ 	.byte	0x03, 0x19
        /*001a*/ 	.short	0x001c


	//----- nvinfo : EIATTR_KPARAM_INFO
	.align		4
        /*001c*/ 	.byte	0x04, 0x17
        /*001e*/ 	.short	(.L_13 - .L_12)
.L_12:
        /*0020*/ 	.word	0x00000000
        /*0024*/ 	.short	0x0003
        /*0026*/ 	.short	0x0018
        /*0028*/ 	.byte	0x00, 0xf0, 0x11, 0x00


	//----- nvinfo : EIATTR_KPARAM_INFO
	.align		4
.L_13:
        /*002c*/ 	.byte	0x04, 0x17
        /*002e*/ 	.short	(.L_15 - .L_14)
.L_14:
        /*0030*/ 	.word	0x00000000
        /*0034*/ 	.short	0x0002
        /*0036*/ 	.short	0x0010
        /*0038*/ 	.byte	0x00, 0xf0, 0x21, 0x00


	//----- nvinfo : EIATTR_KPARAM_INFO
	.align		4
.L_15:
        /*003c*/ 	.byte	0x04, 0x17
        /*003e*/ 	.short	(.L_17 - .L_16)
.L_16:
        /*0040*/ 	.word	0x00000000
        /*0044*/ 	.short	0x0001
        /*0046*/ 	.short	0x0008
        /*0048*/ 	.byte	0x00, 0xf0, 0x21, 0x00


	//----- nvinfo : EIATTR_KPARAM_INFO
	.align		4
.L_17:
        /*004c*/ 	.byte	0x04, 0x17
        /*004e*/ 	.short	(.L_19 - .L_18)
.L_18:
        /*0050*/ 	.word	0x00000000
        /*0054*/ 	.short	0x0000
        /*0056*/ 	.short	0x0000
        /*0058*/ 	.byte	0x00, 0xf0, 0x21, 0x00


	//----- nvinfo : EIATTR_MAXREG_COUNT
	.align		4
.L_19:
        /*005c*/ 	.byte	0x03, 0x1b
        /*005e*/ 	.short	0x00ff


	//----- nvinfo : EIATTR_EXIT_INSTR_OFFSETS
	.align		4
        /*0060*/ 	.byte	0x04, 0x1c
        /*0062*/ 	.short	(.L_21 - .L_20)


	//   ....[0]....
.L_20:
        /*0064*/ 	.word	0x00000050


	//   ....[1]....
        /*0068*/ 	.word	0x00027f70


	//   ....[2]....
        /*006c*/ 	.word	0x00027fc0


	//----- nvinfo : EIATTR_MAX_THREADS
	.align		4
.L_21:
        /*0070*/ 	.byte	0x04, 0x05
        /*0072*/ 	.short	(.L_23 - .L_22)
.L_22:
        /*0074*/ 	.word	0x00000080
        /*0078*/ 	.word	0x00000001
        /*007c*/ 	.word	0x00000001
.L_23:


//--------------------- .nv.rel.action            --------------------------
	.section	.nv.rel.action,"",@"SHT_CUDA_RELOCINFO"
	.align	8
	.sectionentsize	8
        /*0000*/ 	.byte	0x73, 0x00, 0x00, 0x00, 0x00, 0x00, 0x00, 0x00, 0x00, 0x00, 0x00, 0x11, 0x25, 0x00, 0x05, 0x36


//--------------------- .nv.constant0.triton_mm   --------------------------
	.section	.nv.constant0.triton_mm,"a",@progbits
	.align	4
.nv.constant0.triton_mm:
	.zero		380


//--------------------- .text.triton_mm           --------------------------
	.section	.text.triton_mm,"ax",@progbits
	.sectionflags	@"SHF_BARRIERS=1"
	.sectioninfo	@"SHI_REGISTERS=255"
	.align	128
        .global         triton_mm
        .type           triton_mm,@function
        .size           triton_mm,(.L_x_3 - triton_mm)
        .other          triton_mm,@"STO_CUDA_ENTRY STV_DEFAULT"
triton_mm:
.text.triton_mm:
[----:B------:R-:W-:-:S02]  /*0000*/  MOV R1, c[0x0][0x28] ;  /* 0x00000a0000017a02 */ /* 0x000fc40000000f00 */
[----:B------:R-:W-:Y:S02]  /*0010*/  MOV R2, c[0x0][0x178] ;  /* 0x00005e0000027a02 */ /* 0x000fe40000000f00 */
[----:B------:R-:W-:-:S03]  /*0020*/  IADD3 R1, R1, -0x2e0, RZ ;  /* 0xfffffd2001017810 */ /* 0x000fc60007ffe0ff */
[----:B------:R-:W-:-:S05]  /*0030*/  IMAD R0, R2, 0x1900, RZ ;  /* 0x0000190002007824 */ /* 0x000fca00078e02ff */
[----:B------:R-:W-:-:S13]  /*0040*/  ISETP.NE.AND P0, PT, R0, RZ, PT ;  /* 0x000000ff0000720c */ /* 0x000fda0003f05270 */
[----:B------:R-:W-:Y:S05]  /*0050*/  @!P0 EXIT ;  /* 0x000000000000894d */ /* 0x000fea0003800000 */
[----:B------:R-:W1:Y:S01]  /*0060*/  S2R R11, SR_CTAID.X ;  /* 0x00000000000b7919 */ /* 0x000e620000002500 */
[----:B------:R-:W-:Y:S01]  /*0070*/  IMAD R2, R2, 0x32, RZ ;  /* 0x0000003202027824 */ /* 0x000fe200078e02ff */
[----:B------:R-:W-:Y:S01]  /*0080*/  ULDC.64 UR10, c[0x0][0x118] ;  /* 0x00004600000a7ab9 */ /* 0x000fe20000000a00 */
[----:B------:R-:W-:Y:S01]  /*0090*/  CS2R R228, SRZ ;  /* 0x0000000000e47805 */ /* 0x000fe2000001ff00 */
[----:B------:R-:W-:Y:S01]  /*00a0*/  CS2R R230, SRZ ;  /* 0x0000000000e67805 */ /* 0x000fe2000001ff00 */
[----:B------:R-:W-:Y:S01]  /*00b0*/  UMOV UR6, URZ ;  /* 0x0000003f00067c82 */ /* 0x000fe20008000000 */
[----:B------:R-:W-:Y:S01]  /*00c0*/  IADD3 R0, R2, 0x3f, RZ ;  /* 0x0000003f02007810 */ /* 0x000fe20007ffe0ff */
[----:B------:R-:W-:Y:S01]  /*00d0*/  UMOV UR7, URZ ;  /* 0x0000003f00077c82 */ /* 0x000fe20008000000 */
[----:B------:R-:W-:Y:S01]  /*00e0*/  IABS R12, R2 ;  /* 0x00000002000c7213 */ /* 0x000fe20000000000 */
[----:B------:R-:W-:Y:S01]  /*00f0*/  UMOV UR8, 0x18000 ;  /* 0x0001800000087882 */ /* 0x000fe20000000000 */
[----:B------:R-:W-:Y:S01]  /*0100*/  SHF.R.S32.HI R3, RZ, 0x1f, R0 ;  /* 0x0000001fff037819 */ /* 0x000fe20000011400 */
[----:B------:R-:W-:-:S02]  /*0110*/  UMOV UR4, URZ ;  /* 0x0000003f00047c82 */ /* 0x000fc40008000000 */
[----:B------:R-:W-:Y:S01]  /*0120*/  UPLOP3.LUT UP0, UPT, UPT, UPT, UPT, 0x80, 0x0 ;  /* 0x000000000000789c */ /* 0x000fe20003f0f070 */
[----:B------:R-:W-:Y:S01]  /*0130*/  LEA.HI R3, R3, R0, RZ, 0x6 ;  /* 0x0000000003037211 */ /* 0x000fe200078f30ff */
[----:B------:R-:W-:Y:S01]  /*0140*/  UMOV UR5, URZ ;  /* 0x0000003f00057c82 */ /* 0x000fe20008000000 */
[----:B-1----:R-:W-:-:S04]  /*0150*/  SHF.R.S32.HI R4, RZ, 0x1f, R11 ;  /* 0x0000001fff047819 */ /* 0x002fc8000001140b */
[----:B------:R-:W-:-:S04]  /*0160*/  LEA.HI R4, R4, R11, RZ, 0x3 ;  /* 0x0000000b04047211 */ /* 0x000fc800078f18ff */
[----:B------:R-:W-:-:S04]  /*0170*/  LOP3.LUT R6, R4, 0xfffffff8, RZ, 0xc0, !PT ;  /* 0xfffffff804067812 */ /* 0x000fc800078ec0ff */
[----:B------:R-:W-:Y:S02]  /*0180*/  LEA.HI.SX32 R3, R3, -R6, 0x1a ;  /* 0x8000000603037211 */ /* 0x000fe400078fd2ff */
[----:B------:R-:W-:Y:S02]  /*0190*/  IADD3 R10, -R6, R11, RZ ;  /* 0x0000000b060a7210 */ /* 0x000fe40007ffe1ff */
[----:B------:R-:W-:-:S04]  /*01a0*/  IMNMX R3, R3, 0x8, PT ;  /* 0x0000000803037817 */ /* 0x000fc80003800200 */
[-C--:B------:R-:W-:Y:S02]  /*01b0*/  IABS R13, R3.reuse ;  /* 0x00000003000d7213 */ /* 0x080fe40000000000 */
[----:B------:R-:W-:Y:S02]  /*01c0*/  IABS R9, R3 ;  /* 0x0000000300097213 */ /* 0x000fe40000000000 */
[----:B------:R-:W1:Y:S08]  /*01d0*/  I2F.RP R0, R13 ;  /* 0x0000000d00007306 */ /* 0x000e700000209400 */
[----:B-1----:R-:W1:Y:S02]  /*01e0*/  MUFU.RCP R0, R0 ;  /* 0x0000000000007308 */ /* 0x002e640000001000 */
[----:B-1----:R-:W-:-:S02]  /*01f0*/  IADD3 R4, R0, 0xffffffe, RZ ;  /* 0x0ffffffe00047810 */ /* 0x002fc40007ffe0ff */
[----:B------:R-:W-:-:S04]  /*0200*/  IABS R0, R10 ;  /* 0x0000000a00007213 */ /* 0x000fc80000000000 */
[----:B------:R1:W2:Y:S01]  /*0210*/  F2I.FTZ.U32.TRUNC.NTZ R5, R4 ;  /* 0x0000000400057305 */ /* 0x0002a2000021f000 */
[----:B------:R-:W-:-:S04]  /*0220*/  LOP3.LUT R10, R10, R3, RZ, 0x3c, !PT ;  /* 0x000000030a0a7212 */ /* 0x000fc800078e3cff */
[----:B------:R-:W-:Y:S02]  /*0230*/  ISETP.GE.AND P3, PT, R10, RZ, PT ;  /* 0x000000ff0a00720c */ /* 0x000fe40003f66270 */
[----:B------:R-:W-:Y:S02]  /*0240*/  LOP3.LUT R10, RZ, R3, RZ, 0x33, !PT ;  /* 0x00000003ff0a7212 */ /* 0x000fe400078e33ff */
[----:B-1----:R-:W-:Y:S02]  /*0250*/  MOV R4, RZ ;  /* 0x000000ff00047202 */ /* 0x002fe40000000f00 */
[----:B--2---:R-:W-:-:S05]  /*0260*/  IADD3 R8, RZ, -R5, RZ ;  /* 0x80000005ff087210 */ /* 0x004fca0007ffe0ff */
[----:B------:R-:W-:Y:S01]  /*0270*/  IMAD R7, R8, R13, RZ ;  /* 0x0000000d08077224 */ /* 0x000fe200078e02ff */
[----:B------:R-:W-:Y:S02]  /*0280*/  MOV R8, R12 ;  /* 0x0000000c00087202 */ /* 0x000fe40000000f00 */
[----:B------:R-:W-:Y:S01]  /*0290*/  IADD3 R12, RZ, -R9, RZ ;  /* 0x80000009ff0c7210 */ /* 0x000fe20007ffe0ff */
[----:B------:R-:W-:Y:S01]  /*02a0*/  IMAD.HI.U32 R5, R5, R7, R4 ;  /* 0x0000000705057227 */ /* 0x000fe200078e0004 */
[----:B------:R-:W1:Y:S01]  /*02b0*/  I2F.RP R9, R8 ;  /* 0x0000000800097306 */ /* 0x000e620000209400 */
[----:B------:R-:W-:-:S04]  /*02c0*/  IABS R4, R11 ;  /* 0x0000000b00047213 */ /* 0x000fc80000000000 */
[----:B------:R-:W-:-:S04]  /*02d0*/  IMAD.HI.U32 R7, R5, R0, RZ ;  /* 0x0000000005077227 */ /* 0x000fc800078e00ff */
[----:B------:R-:W-:Y:S02]  /*02e0*/  IMAD R0, R7, R12, R0 ;  /* 0x0000000c07007224 */ /* 0x000fe400078e0200 */
[----:B------:R-:W-:-:S03]  /*02f0*/  IMAD.HI.U32 R5, R5, R4, RZ ;  /* 0x0000000405057227 */ /* 0x000fc600078e00ff */
[----:B------:R-:W-:Y:S01]  /*0300*/  ISETP.GT.U32.AND P2, PT, R13, R0, PT ;  /* 0x000000000d00720c */ /* 0x000fe20003f44070 */
[----:B------:R-:W-:Y:S01]  /*0310*/  IMAD R4, R5, R12, R4 ;  /* 0x0000000c05047224 */ /* 0x000fe200078e0204 */
[----:B-1----:R-:W1:Y:S04]  /*0320*/  MUFU.RCP R9, R9 ;  /* 0x0000000900097308 */ /* 0x002e680000001000 */
[----:B------:R-:W-:-:S07]  /*0330*/  ISETP.GT.U32.AND P1, PT, R13, R4, PT ;  /* 0x000000040d00720c */ /* 0x000fce0003f24070 */
[-C--:B------:R-:W-:Y:S02]  /*0340*/  @!P2 IADD3 R0, R0, -R13.reuse, RZ ;  /* 0x8000000d0000a210 */ /* 0x080fe40007ffe0ff */
[----:B------:R-:W-:Y:S02]  /*0350*/  @!P2 IADD3 R7, R7, 0x1, RZ ;  /* 0x000000010707a810 */ /* 0x000fe40007ffe0ff */
[-C--:B------:R-:W-:Y:S02]  /*0360*/  ISETP.GE.U32.AND P0, PT, R0, R13.reuse, PT ;  /* 0x0000000d0000720c */ /* 0x080fe40003f06070 */
[----:B------:R-:W2:Y:S01]  /*0370*/  S2R R0, SR_TID.X ;  /* 0x0000000000007919 */ /* 0x000ea20000002100 */
[----:B-1----:R-:W-:Y:S02]  /*0380*/  IADD3 R5, R9, 0xffffffe, RZ ;  /* 0x0ffffffe09057810 */ /* 0x002fe40007ffe0ff */
[----:B------:R-:W-:Y:S02]  /*0390*/  @!P1 IADD3 R4, R4, -R13, RZ ;  /* 0x8000000d04049210 */ /* 0x000fe40007ffe0ff */
[----:B------:R-:W-:-:S02]  /*03a0*/  ISETP.GE.AND P2, PT, R11, RZ, PT ;  /* 0x000000ff0b00720c */ /* 0x000fc40003f46270 */
[----:B------:R-:W1:Y:S01]  /*03b0*/  F2I.FTZ.U32.TRUNC.NTZ R5, R5 ;  /* 0x0000000500057305 */ /* 0x000e62000021f000 */
[----:B------:R-:W-:-:S03]  /*03c0*/  ISETP.GT.U32.AND P1, PT, R13, R4, PT ;  /* 0x000000040d00720c */ /* 0x000fc60003f24070 */
[----:B------:R-:W-:Y:S02]  /*03d0*/  @P0 IADD3 R7, R7, 0x1, RZ ;  /* 0x0000000107070810 */ /* 0x000fe40007ffe0ff */
[----:B------:R-:W-:Y:S02]  /*03e0*/  ISETP.NE.AND P0, PT, R3, RZ, PT ;  /* 0x000000ff0300720c */ /* 0x000fe40003f05270 */
[----:B------:R-:W-:-:S04]  /*03f0*/  @!P3 IADD3 R7, -R7, RZ, RZ ;  /* 0x000000ff0707b210 */ /* 0x000fc80007ffe1ff */
[----:B------:R-:W-:Y:S02]  /*0400*/  SEL R7, R10, R7, !P0 ;  /* 0x000000070a077207 */ /* 0x000fe40004000000 */
[----:B------:R-:W-:Y:S02]  /*0410*/  @!P1 IADD3 R4, R4, -R13, RZ ;  /* 0x8000000d04049210 */ /* 0x000fe40007ffe0ff */
[----:B-1----:R-:W-:Y:S02]  /*0420*/  IADD3 R9, RZ, -R5, RZ ;  /* 0x80000005ff097210 */ /* 0x002fe40007ffe0ff */
[----:B--2---:R-:W-:Y:S02]  /*0430*/  SHF.R.U32.HI R23, RZ, 0x5, R0 ;  /* 0x00000005ff177819 */ /* 0x004fe40000011600 */
[----:B------:R-:W-:Y:S01]  /*0440*/  SHF.R.S32.HI R20, RZ, 0x18, R7 ;  /* 0x00000018ff147819 */ /* 0x000fe20000011407 */
[----:B------:R-:W-:Y:S01]  /*0450*/  IMAD R9, R9, R8, RZ ;  /* 0x0000000809097224 */ /* 0x000fe200078e02ff */
[----:B------:R-:W-:-:S02]  /*0460*/  SGXT.U32 R23, R23, 0x2 ;  /* 0x000000021717781a */ /* 0x000fc40000000000 */
[----:B------:R-:W-:Y:S02]  /*0470*/  SHF.L.U32 R63, R7, 0x7, RZ ;  /* 0x00000007073f7819 */ /* 0x000fe400000006ff */
[----:B------:R-:W-:Y:S02]  /*0480*/  MOV R3, R4 ;  /* 0x0000000400037202 */ /* 0x000fe40000000f00 */
[----:B------:R-:W-:Y:S01]  /*0490*/  MOV R4, RZ ;  /* 0x000000ff00047202 */ /* 0x000fe20000000f00 */
[----:B------:R1:W-:Y:S01]  /*04a0*/  STL [R1+0x238], R63 ;  /* 0x0002383f01007387 */ /* 0x0003e20000100800 */
[----:B------:R-:W-:Y:S02]  /*04b0*/  SGXT R20, R20, 0x1 ;  /* 0x000000011414781a */ /* 0x000fe40000000200 */
[----:B------:R-:W-:Y:S01]  /*04c0*/  LOP3.LUT R11, R63, R23, RZ, 0xfc, !PT ;  /* 0x000000173f0b7212 */ /* 0x000fe200078efcff */
[----:B------:R-:W-:Y:S01]  /*04d0*/  IMAD.HI.U32 R9, R5, R9, R4 ;  /* 0x0000000905097227 */ /* 0x000fe200078e0004 */
[----:B------:R-:W-:-:S02]  /*04e0*/  @!P2 IADD3 R3, -R3, RZ, RZ ;  /* 0x000000ff0303a210 */ /* 0x000fc40007ffe1ff */
[----:B------:R-:W-:Y:S02]  /*04f0*/  LEA.HI R4, R20, R11, RZ, 0x7 ;  /* 0x0000000b14047211 */ /* 0x000fe400078f38ff */
[C-C-:B------:R-:W-:Y:S02]  /*0500*/  LOP3.LUT R25, R63.reuse, 0x14, R23.reuse, 0xfe, !PT ;  /* 0x000000143f197812 */ /* 0x140fe400078efe17 */
[----:B------:R-:W-:Y:S02]  /*0510*/  SEL R3, R10, R3, !P0 ;  /* 0x000000030a037207 */ /* 0x000fe40004000000 */
[----:B------:R-:W-:Y:S02]  /*0520*/  LOP3.LUT R4, R4, 0xffffff80, RZ, 0xc0, !PT ;  /* 0xffffff8004047812 */ /* 0x000fe400078ec0ff */
[C-C-:B------:R-:W-:Y:S02]  /*0530*/  LOP3.LUT R26, R63.reuse, 0x18, R23.reuse, 0xfe, !PT ;  /* 0x000000183f1a7812 */ /* 0x140fe400078efe17 */
[----:B------:R-:W-:-:S02]  /*0540*/  LOP3.LUT R13, R63, 0x8, R23, 0xfe, !PT ;  /* 0x000000083f0d7812 */ /* 0x000fc400078efe17 */
[----:B------:R-:W-:Y:S02]  /*0550*/  LEA.HI R10, R20, R25, RZ, 0x7 ;  /* 0x00000019140a7211 */ /* 0x000fe400078f38ff */
[----:B------:R-:W-:Y:S02]  /*0560*/  IADD3 R14, R6, R3, RZ ;  /* 0x00000003060e7210 */ /* 0x000fe40007ffe0ff */
[----:B------:R-:W-:Y:S02]  /*0570*/  IADD3 R3, R11, -R4, RZ ;  /* 0x800000040b037210 */ /* 0x000fe40007ffe0ff */
[C---:B------:R-:W-:Y:S02]  /*0580*/  LEA.HI R11, R20.reuse, R26, RZ, 0x7 ;  /* 0x0000001a140b7211 */ /* 0x040fe400078f38ff */
[----:B------:R-:W-:Y:S02]  /*0590*/  LOP3.LUT R12, R63, 0x4, R23, 0xfe, !PT ;  /* 0x000000043f0c7812 */ /* 0x000fe400078efe17 */
[----:B------:R-:W-:-:S02]  /*05a0*/  LEA.HI R7, R20, R13, RZ, 0x7 ;  /* 0x0000000d14077211 */ /* 0x000fc400078f38ff */
[----:B------:R-:W-:Y:S02]  /*05b0*/  LOP3.LUT R10, R10, 0xffffff80, RZ, 0xc0, !PT ;  /* 0xffffff800a0a7812 */ /* 0x000fe400078ec0ff */
[--C-:B------:R-:W-:Y:S02]  /*05c0*/  LOP3.LUT R27, R63, 0x1c, R23.reuse, 0xfe, !PT ;  /* 0x0000001c3f1b7812 */ /* 0x100fe400078efe17 */
[----:B------:R-:W-:Y:S02]  /*05d0*/  LOP3.LUT R11, R11, 0xffffff80, RZ, 0xc0, !PT ;  /* 0xffffff800b0b7812 */ /* 0x000fe400078ec0ff */
[----:B------:R-:W-:Y:S02]  /*05e0*/  LEA.HI R5, R20, R12, RZ, 0x7 ;  /* 0x0000000c14057211 */ /* 0x000fe400078f38ff */
[----:B------:R-:W-:Y:S02]  /*05f0*/  LOP3.LUT R4, R7, 0xffffff80, RZ, 0xc0, !PT ;  /* 0xffffff8007047812 */ /* 0x000fe400078ec0ff */
[----:B------:R-:W-:-:S02]  /*0600*/  LOP3.LUT R28, R63, 0x20, R23, 0xfe, !PT ;  /* 0x000000203f1c7812 */ /* 0x000fc400078efe17 */
[----:B------:R-:W-:Y:S02]  /*0610*/  IADD3 R25, R25, -R10, RZ ;  /* 0x8000000a19197210 */ /* 0x000fe40007ffe0ff */
[----:B------:R-:W-:Y:S02]  /*0620*/  LEA.HI R10, R20, R27, RZ, 0x7 ;  /* 0x0000001b140a7211 */ /* 0x000fe400078f38ff */
[----:B------:R-:W-:Y:S02]  /*0630*/  LOP3.LUT R30, R63, 0x28, R23, 0xfe, !PT ;  /* 0x000000283f1e7812 */ /* 0x000fe400078efe17 */
[----:B------:R-:W-:Y:S02]  /*0640*/  IADD3 R26, R26, -R11, RZ ;  /* 0x8000000b1a1a7210 */ /* 0x000fe40007ffe0ff */
[----:B------:R-:W-:Y:S02]  /*0650*/  LOP3.LUT R5, R5, 0xffffff80, RZ, 0xc0, !PT ;  /* 0xffffff8005057812 */ /* 0x000fe400078ec0ff */
[----:B------:R-:W-:-:S02]  /*0660*/  IADD3 R4, R13, -R4, RZ ;  /* 0x800000040d047210 */ /* 0x000fc40007ffe0ff */
[----:B------:R-:W-:Y:S02]  /*0670*/  LEA.HI R11, R20, R28, RZ, 0x7 ;  /* 0x0000001c140b7211 */ /* 0x000fe400078f38ff */
[C-C-:B------:R-:W-:Y:S02]  /*0680*/  LOP3.LUT R29, R63.reuse, 0x24, R23.reuse, 0xfe, !PT ;  /* 0x000000243f1d7812 */ /* 0x140fe400078efe17 */
[----:B------:R-:W-:Y:S02]  /*0690*/  LOP3.LUT R10, R10, 0xffffff80, RZ, 0xc0, !PT ;  /* 0xffffff800a0a7812 */ /* 0x000fe400078ec0ff */
[----:B------:R-:W-:Y:S02]  /*06a0*/  LEA.HI R13, R20, R30, RZ, 0x7 ;  /* 0x0000001e140d7211 */ /* 0x000fe400078f38ff */
[----:B------:R-:W-:Y:S02]  /*06b0*/  LOP3.LUT R31, R63, 0x2c, R23, 0xfe, !PT ;  /* 0x0000002c3f1f7812 */ /* 0x000fe400078efe17 */
[----:B------:R-:W-:-:S02]  /*06c0*/  IADD3 R5, R12, -R5, RZ ;  /* 0x800000050c057210 */ /* 0x000fc40007ffe0ff */
[----:B------:R-:W-:Y:S02]  /*06d0*/  LOP3.LUT R11, R11, 0xffffff80, RZ, 0xc0, !PT ;  /* 0xffffff800b0b7812 */ /* 0x000fe400078ec0ff */
[C---:B------:R-:W-:Y:S02]  /*06e0*/  LEA.HI R12, R20.reuse, R29, RZ, 0x7 ;  /* 0x0000001d140c7211 */ /* 0x040fe400078f38ff */
[----:B------:R-:W-:Y:S02]  /*06f0*/  IADD3 R27, R27, -R10, RZ ;  /* 0x8000000a1b1b7210 */ /* 0x000fe40007ffe0ff */
[----:B------:R-:W-:Y:S02]  /*0700*/  LOP3.LUT R13, R13, 0xffffff80, RZ, 0xc0, !PT ;  /* 0xffffff800d0d7812 */ /* 0x000fe400078ec0ff */
[----:B------:R-:W-:Y:S02]  /*0710*/  LOP3.LUT R32, R63, 0x30, R23, 0xfe, !PT ;  /* 0x000000303f207812 */ /* 0x000fe400078efe17 */
[----:B------:R-:W-:-:S02]  /*0720*/  LEA.HI R10, R20, R31, RZ, 0x7 ;  /* 0x0000001f140a7211 */ /* 0x000fc400078f38ff */
[C-C-:B------:R-:W-:Y:S02]  /*0730*/  LOP3.LUT R34, R63.reuse, 0x38, R23.reuse, 0xfe, !PT ;  /* 0x000000383f227812 */ /* 0x140fe400078efe17 */
[----:B------:R-:W-:Y:S02]  /*0740*/  IADD3 R28, R28, -R11, RZ ;  /* 0x8000000b1c1c7210 */ /* 0x000fe40007ffe0ff */
[----:B------:R-:W-:Y:S02]  /*0750*/  LOP3.LUT R12, R12, 0xffffff80, RZ, 0xc0, !PT ;  /* 0xffffff800c0c7812 */ /* 0x000fe400078ec0ff */
[----:B------:R-:W-:Y:S02]  /*0760*/  IADD3 R30, R30, -R13, RZ ;  /* 0x8000000d1e1e7210 */ /* 0x000fe40007ffe0ff */
[----:B------:R-:W-:Y:S02]  /*0770*/  LEA.HI R11, R20, R32, RZ, 0x7 ;  /* 0x00000020140b7211 */ /* 0x000fe400078f38ff */
[----:B------:R-:W-:-:S02]  /*0780*/  LOP3.LUT R33, R63, 0x34, R23, 0xfe, !PT ;  /* 0x000000343f217812 */ /* 0x000fc400078efe17 */
[----:B------:R-:W-:Y:S02]  /*0790*/  LOP3.LUT R10, R10, 0xffffff80, RZ, 0xc0, !PT ;  /* 0xffffff800a0a7812 */ /* 0x000fe400078ec0ff */
[C---:B------:R-:W-:Y:S02]  /*07a0*/  LEA.HI R13, R20.reuse, R34, RZ, 0x7 ;  /* 0x00000022140d7211 */ /* 0x040fe400078f38ff */
[----:B------:R-:W-:Y:S02]  /*07b0*/  LOP3.LUT R35, R63, 0x3c, R23, 0xfe, !PT ;  /* 0x0000003c3f237812 */ /* 0x000fe400078efe17 */
[----:B------:R-:W-:Y:S02]  /*07c0*/  IADD3 R29, R29, -R12, RZ ;  /* 0x8000000c1d1d7210 */ /* 0x000fe40007ffe0ff */
[----:B------:R-:W-:Y:S02]  /*07d0*/  LOP3.LUT R11, R11, 0xffffff80, RZ, 0xc0, !PT ;  /* 0xffffff800b0b7812 */ /* 0x000fe400078ec0ff */
[----:B------:R-:W-:-:S02]  /*07e0*/  LEA.HI R12, R20, R33, RZ, 0x7 ;  /* 0x00000021140c7211 */ /* 0x000fc400078f38ff */
[----:B------:R-:W-:Y:S02]  /*07f0*/  IADD3 R31, R31, -R10, RZ ;  /* 0x8000000a1f1f7210 */ /* 0x000fe40007ffe0ff */
[----:B------:R-:W-:Y:S02]  /*0800*/  LOP3.LUT R13, R13, 0xffffff80, RZ, 0xc0, !PT ;  /* 0xffffff800d0d7812 */ /* 0x000fe400078ec0ff */
[C-C-:B------:R-:W-:Y:S02]  /*0810*/  LOP3.LUT R36, R63.reuse, 0x40, R23.reuse, 0xfe, !PT ;  /* 0x000000403f247812 */ /* 0x140fe400078efe17 */
[----:B------:R-:W-:Y:S02]  /*0820*/  LEA.HI R10, R20, R35, RZ, 0x7 ;  /* 0x00000023140a7211 */ /* 0x000fe400078f38ff */
[----:B------:R-:W-:Y:S02]  /*0830*/  LOP3.LUT R38, R63, 0x48, R23, 0xfe, !PT ;  /* 0x000000483f267812 */ /* 0x000fe400078efe17 */
[----:B------:R-:W-:-:S02]  /*0840*/  IADD3 R32, R32, -R11, RZ ;  /* 0x8000000b20207210 */ /* 0x000fc40007ffe0ff */
[----:B------:R-:W-:Y:S02]  /*0850*/  LOP3.LUT R12, R12, 0xffffff80, RZ, 0xc0, !PT ;  /* 0xffffff800c0c7812 */ /* 0x000fe400078ec0ff */
[----:B------:R-:W-:Y:S02]  /*0860*/  IADD3 R34, R34, -R13, RZ ;  /* 0x8000000d22227210 */ /* 0x000fe40007ffe0ff */
[----:B------:R-:W-:Y:S02]  /*0870*/  LEA.HI R11, R20, R36, RZ, 0x7 ;  /* 0x00000024140b7211 */ /* 0x000fe400078f38ff */
[----:B------:R-:W-:Y:S02]  /*0880*/  LOP3.LUT R37, R63, 0x44, R23, 0xfe, !PT ;  /* 0x000000443f257812 */ /* 0x000fe400078efe17 */
[----:B------:R-:W-:Y:S02]  /*0890*/  LOP3.LUT R10, R10, 0xffffff80, RZ, 0xc0, !PT ;  /* 0xffffff800a0a7812 */ /* 0x000fe400078ec0ff */
[----:B------:R-:W-:-:S02]  /*08a0*/  LEA.HI R13, R20, R38, RZ, 0x7 ;  /* 0x00000026140d7211 */ /* 0x000fc400078f38ff */
[----:B------:R-:W-:Y:S02]  /*08b0*/  LOP3.LUT R39, R63, 0x4c, R23, 0xfe, !PT ;  /* 0x0000004c3f277812 */ /* 0x000fe400078efe17 */
[----:B------:R-:W-:Y:S02]  /*08c0*/  IADD3 R33, R33, -R12, RZ ;  /* 0x8000000c21217210 */ /* 0x000fe40007ffe0ff */
[----:B------:R-:W-:Y:S02]  /*08d0*/  LOP3.LUT R11, R11, 0xffffff80, RZ, 0xc0, !PT ;  /* 0xffffff800b0b7812 */ /* 0x000fe400078ec0ff */
[----:B------:R-:W-:Y:S02]  /*08e0*/  LEA.HI R12, R20, R37, RZ, 0x7 ;  /* 0x00000025140c7211 */ /* 0x000fe400078f38ff */
[----:B------:R-:W-:Y:S02]  /*08f0*/  IADD3 R35, R35, -R10, RZ ;  /* 0x8000000a23237210 */ /* 0x000fe40007ffe0ff */
[----:B------:R-:W-:-:S02]  /*0900*/  LOP3.LUT R13, R13, 0xffffff80, RZ, 0xc0, !PT ;  /* 0xffffff800d0d7812 */ /* 0x000fc400078ec0ff */
[C-C-:B------:R-:W-:Y:S02]  /*0910*/  LOP3.LUT R40, R63.reuse, 0x50, R23.reuse, 0xfe, !PT ;  /* 0x000000503f287812 */ /* 0x140fe400078efe17 */
        /* <DEDUP_REMOVED lines=12> */
[----:B------:R-:W-:Y:S02]  /*09e0*/  LEA.HI R12, R20, R41, RZ, 0x7 ;  /* 0x00000029140c7211 */ /* 0x000fe400078f38ff */
[----:B------:R-:W-:Y:S02]  /*09f0*/  IADD3 R39, R39, -R10, RZ ;  /* 0x8000000a27277210 */ /* 0x000fe40007ffe0ff */
[----:B------:R-:W-:Y:S02]  /*0a00*/  LOP3.LUT R13, R13, 0xffffff80, RZ, 0xc0, !PT ;  /* 0xffffff800d0d7812 */ /* 0x000fe400078ec0ff */
[C-C-:B------:R-:W-:Y:S02]  /*0a10*/  LOP3.LUT R44, R63.reuse, 0x60, R23.reuse, 0xfe, !PT ;  /* 0x000000603f2c7812 */ /* 0x140fe400078efe17 */
[----:B------:R-:W-:-:S02]  /*0a20*/  LOP3.LUT R15, R63, 0xc, R23, 0xfe, !PT ;  /* 0x0000000c3f0f7812 */ /* 0x000fc400078efe17 */
[----:B------:R-:W-:Y:S02]  /*0a30*/  LEA.HI R10, R20, R43, RZ, 0x7 ;  /* 0x0000002b140a7211 */ /* 0x000fe400078f38ff */
[----:B------:R-:W-:Y:S02]  /*0a40*/  LOP3.LUT R46, R63, 0x68, R23, 0xfe, !PT ;  /* 0x000000683f2e7812 */ /* 0x000fe400078efe17 */
[----:B------:R-:W-:Y:S02]  /*0a50*/  IADD3 R40, R40, -R11, RZ ;  /* 0x8000000b28287210 */ /* 0x000fe40007ffe0ff */
[----:B------:R-:W-:Y:S02]  /*0a60*/  LOP3.LUT R12, R12, 0xffffff80, RZ, 0xc0, !PT ;  /* 0xffffff800c0c7812 */ /* 0x000fe400078ec0ff */
[----:B------:R-:W-:Y:S02]  /*0a70*/  IADD3 R42, R42, -R13, RZ ;  /* 0x8000000d2a2a7210 */ /* 0x000fe40007ffe0ff */
[----:B------:R-:W-:-:S02]  /*0a80*/  LEA.HI R11, R20, R44, RZ, 0x7 ;  /* 0x0000002c140b7211 */ /* 0x000fc400078f38ff */
[C-C-:B------:R-:W-:Y:S02]  /*0a90*/  LOP3.LUT R16, R63.reuse, 0x10, R23.reuse, 0xfe, !PT ;  /* 0x000000103f107812 */ /* 0x140fe400078efe17 */
[----:B------:R-:W-:Y:S02]  /*0aa0*/  LEA.HI R6, R20, R15, RZ, 0x7 ;  /* 0x0000000f14067211 */ /* 0x000fe400078f38ff */
[----:B------:R-:W-:Y:S02]  /*0ab0*/  LOP3.LUT R45, R63, 0x64, R23, 0xfe, !PT ;  /* 0x000000643f2d7812 */ /* 0x000fe400078efe17 */
[----:B------:R-:W-:Y:S02]  /*0ac0*/  LOP3.LUT R10, R10, 0xffffff80, RZ, 0xc0, !PT ;  /* 0xffffff800a0a7812 */ /* 0x000fe400078ec0ff */
[----:B------:R-:W-:Y:S02]  /*0ad0*/  LEA.HI R13, R20, R46, RZ, 0x7 ;  /* 0x0000002e140d7211 */ /* 0x000fe400078f38ff */
[----:B------:R-:W-:-:S02]  /*0ae0*/  IADD3 R41, R41, -R12, RZ ;  /* 0x8000000c29297210 */ /* 0x000fc40007ffe0ff */
[----:B------:R-:W-:Y:S02]  /*0af0*/  LOP3.LUT R11, R11, 0xffffff80, RZ, 0xc0, !PT ;  /* 0xffffff800b0b7812 */ /* 0x000fe400078ec0ff */
[----:B------:R-:W-:Y:S02]  /*0b00*/  LEA.HI R7, R20, R16, RZ, 0x7 ;  /* 0x0000001014077211 */ /* 0x000fe400078f38ff */
[----:B------:R-:W-:Y:S02]  /*0b10*/  LOP3.LUT R6, R6, 0xffffff80, RZ, 0xc0, !PT ;  /* 0xffffff8006067812 */ /* 0x000fe400078ec0ff */
[----:B------:R-:W-:Y:S02]  /*0b20*/  LEA.HI R12, R20, R45, RZ, 0x7 ;  /* 0x0000002d140c7211 */ /* 0x000fe400078f38ff */
[----:B------:R-:W-:Y:S02]  /*0b30*/  IADD3 R43, R43, -R10, RZ ;  /* 0x8000000a2b2b7210 */ /* 0x000fe40007ffe0ff */
[----:B------:R-:W-:-:S02]  /*0b40*/  LOP3.LUT R13, R13, 0xffffff80, RZ, 0xc0, !PT ;  /* 0xffffff800d0d7812 */ /* 0x000fc400078ec0ff */
[----:B------:R-:W-:Y:S02]  /*0b50*/  SHF.L.U32 R10, R14, 0x6, RZ ;  /* 0x000000060e0a7819 */ /* 0x000fe400000006ff */
[----:B------:R-:W-:Y:S02]  /*0b60*/  IADD3 R44, R44, -R11, RZ ;  /* 0x8000000b2c2c7210 */ /* 0x000fe40007ffe0ff */
[----:B------:R-:W-:Y:S02]  /*0b70*/  LOP3.LUT R7, R7, 0xffffff80, RZ, 0xc0, !PT ;  /* 0xffffff8007077812 */ /* 0x000fe400078ec0ff */
[----:B------:R-:W-:Y:S02]  /*0b80*/  IADD3 R6, R15, -R6, RZ ;  /* 0x800000060f067210 */ /* 0x000fe40007ffe0ff */
[----:B------:R-:W-:Y:S02]  /*0b90*/  LOP3.LUT R12, R12, 0xffffff80, RZ, 0xc0, !PT ;  /* 0xffffff800c0c7812 */ /* 0x000fe400078ec0ff */
[----:B------:R-:W-:-:S02]  /*0ba0*/  IABS R11, R2 ;  /* 0x00000002000b7213 */ /* 0x000fc40000000000 */
[----:B------:R-:W-:Y:S02]  /*0bb0*/  IADD3 R46, R46, -R13, RZ ;  /* 0x8000000d2e2e7210 */ /* 0x000fe40007ffe0ff */
[--C-:B------:R-:W-:Y:S02]  /*0bc0*/  LOP3.LUT R76, R10, 0x4, R23.reuse, 0xfe, !PT ;  /* 0x000000040a4c7812 */ /* 0x100fe400078efe17 */
[C-C-:B------:R-:W-:Y:S02]  /*0bd0*/  LOP3.LUT R13, R63.reuse, 0x6c, R23.reuse, 0xfe, !PT ;  /* 0x0000006c3f0d7812 */ /* 0x140fe400078efe17 */
[----:B------:R-:W-:Y:S02]  /*0be0*/  LOP3.LUT R15, R63, 0x70, R23, 0xfe, !PT ;  /* 0x000000703f0f7812 */ /* 0x000fe400078efe17 */
[----:B------:R-:W-:Y:S02]  /*0bf0*/  IADD3 R7, R16, -R7, RZ ;  /* 0x8000000710077210 */ /* 0x000fe40007ffe0ff */
[----:B------:R-:W-:-:S02]  /*0c00*/  IADD3 R45, R45, -R12, RZ ;  /* 0x8000000c2d2d7210 */ /* 0x000fc40007ffe0ff */
[----:B------:R-:W-:Y:S02]  /*0c10*/  IADD3 R69, RZ, -R11, RZ ;  /* 0x8000000bff457210 */ /* 0x000fe40007ffe0ff */
[----:B------:R-:W-:Y:S02]  /*0c20*/  IABS R16, R76 ;  /* 0x0000004c00107213 */ /* 0x000fe40000000000 */
[C---:B------:R-:W-:Y:S02]  /*0c30*/  LEA.HI R11, R20.reuse, R13, RZ, 0x7 ;  /* 0x0000000d140b7211 */ /* 0x040fe400078f38ff */
[----:B------:R-:W-:Y:S02]  /*0c40*/  LEA.HI R12, R20, R15, RZ, 0x7 ;  /* 0x0000000f140c7211 */ /* 0x000fe400078f38ff */
[----:B------:R-:W-:Y:S02]  /*0c50*/  LOP3.LUT R77, R10, R23, RZ, 0xfc, !PT ;  /* 0x000000170a4d7212 */ /* 0x000fe400078efcff */
[----:B------:R-:W-:-:S02]  /*0c60*/  LOP3.LUT R47, R11, 0xffffff80, RZ, 0xc0, !PT ;  /* 0xffffff800b2f7812 */ /* 0x000fc400078ec0ff */
[----:B------:R-:W-:Y:S01]  /*0c70*/  LOP3.LUT R48, R12, 0xffffff80, RZ, 0xc0, !PT ;  /* 0xffffff800c307812 */ /* 0x000fe200078ec0ff */
[C---:B------:R-:W-:Y:S01]  /*0c80*/  IMAD.HI.U32 R12, R9.reuse, R16, RZ ;  /* 0x00000010090c7227 */ /* 0x040fe200078e00ff */
[----:B------:R-:W-:Y:S01]  /*0c90*/  IABS R14, R77 ;  /* 0x0000004d000e7213 */ /* 0x000fe20000000000 */
[----:B------:R-:W-:Y:S01]  /*0ca0*/  STL [R1+0x2b8], R77 ;  /* 0x0002b84d01007387 */ /* 0x000fe20000100800 */
[C-C-:B------:R-:W-:Y:S02]  /*0cb0*/  LOP3.LUT R75, R10.reuse, 0x8, R23.reuse, 0xfe, !PT ;  /* 0x000000080a4b7812 */ /* 0x140fe400078efe17 */
[--C-:B------:R-:W-:Y:S01]  /*0cc0*/  LOP3.LUT R74, R10, 0xc, R23.reuse, 0xfe, !PT ;  /* 0x0000000c0a4a7812 */ /* 0x100fe200078efe17 */
[----:B------:R-:W-:Y:S01]  /*0cd0*/  IMAD.HI.U32 R11, R9, R14, RZ ;  /* 0x0000000e090b7227 */ /* 0x000fe200078e00ff */
[----:B------:R-:W-:Y:S01]  /*0ce0*/  IADD3 R47, R13, -R47, RZ ;  /* 0x8000002f0d2f7210 */ /* 0x000fe20007ffe0ff */
[----:B------:R-:W-:Y:S01]  /*0cf0*/  STL [R1+0x2b4], R76 ;  /* 0x0002b44c01007387 */ /* 0x000fe20000100800 */
[----:B------:R-:W-:Y:S01]  /*0d00*/  IABS R18, R74 ;  /* 0x0000004a00127213 */ /* 0x000fe20000000000 */
[----:B------:R-:W-:Y:S01]  /*0d10*/  IMAD R13, R12, R69, R16 ;  /* 0x000000450c0d7224 */ /* 0x000fe200078e0210 */
[----:B------:R-:W-:Y:S01]  /*0d20*/  IABS R16, R75 ;  /* 0x0000004b00107213 */ /* 0x000fe20000000000 */
[----:B------:R-:W-:Y:S01]  /*0d30*/  IMAD R11, R11, R69, R14 ;  /* 0x000000450b0b7224 */ /* 0x000fe200078e020e */
[C-C-:B------:R-:W-:Y:S01]  /*0d40*/  LOP3.LUT R71, R10.reuse, 0x18, R23.reuse, 0xfe, !PT ;  /* 0x000000180a477812 */ /* 0x140fe200078efe17 */
[C---:B------:R-:W-:Y:S01]  /*0d50*/  IMAD.HI.U32 R14, R9.reuse, R18, RZ ;  /* 0x00000012090e7227 */ /* 0x040fe200078e00ff */
[--C-:B------:R-:W-:Y:S01]  /*0d60*/  LOP3.LUT R73, R10, 0x10, R23.reuse, 0xfe, !PT ;  /* 0x000000100a497812 */ /* 0x100fe200078efe17 */
[----:B------:R-:W-:Y:S01]  /*0d70*/  STL [R1+0x2b0], R75 ;  /* 0x0002b04b01007387 */ /* 0x000fe20000100800 */
[----:B------:R-:W-:Y:S01]  /*0d80*/  IABS R50, R71 ;  /* 0x0000004700327213 */ /* 0x000fe20000000000 */
[----:B------:R-:W-:Y:S01]  /*0d90*/  IMAD.HI.U32 R12, R9, R16, RZ ;  /* 0x00000010090c7227 */ /* 0x000fe200078e00ff */
[----:B------:R-:W-:Y:S01]  /*0da0*/  IADD3 R48, R15, -R48, RZ ;  /* 0x800000300f307210 */ /* 0x000fe20007ffe0ff */
[----:B------:R-:W-:Y:S01]  /*0db0*/  STL [R1+0x2ac], R74 ;  /* 0x0002ac4a01007387 */ /* 0x000fe20000100800 */
[----:B------:R-:W-:Y:S01]  /*0dc0*/  IABS R22, R73 ;  /* 0x0000004900167213 */ /* 0x000fe20000000000 */
[----:B------:R-:W-:Y:S01]  /*0dd0*/  IMAD R15, R12, R69, R16 ;  /* 0x000000450c0f7224 */ /* 0x000fe200078e0210 */
[----:B------:R-:W-:Y:S01]  /*0de0*/  ISETP.GT.U32.AND P0, PT, R8, R11, PT ;  /* 0x0000000b0800720c */ /* 0x000fe20003f04070 */
[----:B------:R-:W-:Y:S01]  /*0df0*/  IMAD R17, R14, R69, R18 ;  /* 0x000000450e117224 */ /* 0x000fe200078e0212 */
[--C-:B------:R-:W-:Y:S01]  /*0e00*/  LOP3.LUT R70, R10, 0x1c, R23.reuse, 0xfe, !PT ;  /* 0x0000001c0a467812 */ /* 0x100fe200078efe17 */
[C---:B------:R-:W-:Y:S01]  /*0e10*/  IMAD.HI.U32 R14, R9.reuse, R50, RZ ;  /* 0x00000032090e7227 */ /* 0x040fe200078e00ff */
[C---:B------:R-:W-:Y:S01]  /*0e20*/  ISETP.GT.U32.AND P1, PT, R8.reuse, R13, PT ;  /* 0x0000000d0800720c */ /* 0x040fe20003f24070 */
[----:B------:R-:W-:Y:S01]  /*0e30*/  STL [R1+0x2a8], R73 ;  /* 0x0002a84901007387 */ /* 0x000fe20000100800 */
[----:B------:R-:W-:Y:S01]  /*0e40*/  ISETP.GT.U32.AND P2, PT, R8, R15, PT ;  /* 0x0000000f0800720c */ /* 0x000fe20003f44070 */
[----:B------:R-:W-:Y:S01]  /*0e50*/  IMAD R49, R14, R69, R50 ;  /* 0x000000450e317224 */ /* 0x000fe200078e0232 */
[----:B------:R-:W-:Y:S01]  /*0e60*/  IABS R14, R70 ;  /* 0x00000046000e7213 */ /* 0x000fe20000000000 */
[----:B------:R-:W-:Y:S01]  /*0e70*/  IMAD.HI.U32 R12, R9, R22, RZ ;  /* 0x00000016090c7227 */ /* 0x000fe200078e00ff */
[----:B------:R-:W-:-:S02]  /*0e80*/  LOP3.LUT R72, R10, 0x14, R23, 0xfe, !PT ;  /* 0x000000140a487812 */ /* 0x000fc400078efe17 */
[--C-:B------:R-:W-:Y:S01]  /*0e90*/  LOP3.LUT R68, R10, 0x20, R23.reuse, 0xfe, !PT ;  /* 0x000000200a447812 */ /* 0x100fe200078efe17 */
[-C--:B------:R-:W-:Y:S01]  /*0ea0*/  IMAD R19, R12, R69.reuse, R22 ;  /* 0x000000450c137224 */ /* 0x080fe200078e0216 */
[----:B------:R-:W-:Y:S01]  /*0eb0*/  IABS R24, R72 ;  /* 0x0000004800187213 */ /* 0x000fe20000000000 */
[----:B------:R-:W-:Y:S01]  /*0ec0*/  IMAD.HI.U32 R12, R9, R14, RZ ;  /* 0x0000000e090c7227 */ /* 0x000fe200078e00ff */
[----:B------:R-:W-:Y:S01]  /*0ed0*/  IABS R22, R68 ;  /* 0x0000004400167213 */ /* 0x000fe20000000000 */
[----:B------:R-:W-:Y:S01]  /*0ee0*/  STL [R1+0x2a4], R72 ;  /* 0x0002a44801007387 */ /* 0x000fe20000100800 */
[----:B------:R-:W-:Y:S01]  /*0ef0*/  @!P0 IADD3 R11, R11, -R8, RZ ;  /* 0x800000080b0b8210 */ /* 0x000fe20007ffe0ff */
[-C--:B------:R-:W-:Y:S01]  /*0f00*/  IMAD R53, R12, R69.reuse, R14 ;  /* 0x000000450c357224 */ /* 0x080fe200078e020e */
[C-C-:B------:R-:W-:Y:S01]  /*0f10*/  LOP3.LUT R66, R10.reuse, 0x24, R23.reuse, 0xfe, !PT ;  /* 0x000000240a427812 */ /* 0x140fe200078efe17 */
[C---:B------:R-:W-:Y:S01]  /*0f20*/  IMAD.HI.U32 R16, R9.reuse, R24, RZ ;  /* 0x0000001809107227 */ /* 0x040fe200078e00ff */
[C-C-:B------:R-:W-:Y:S01]  /*0f30*/  LOP3.LUT R64, R10.reuse, 0x28, R23.reuse, 0xfe, !PT ;  /* 0x000000280a407812 */ /* 0x140fe200078efe17 */
[----:B------:R-:W-:Y:S01]  /*0f40*/  STL [R1+0x2a0], R71 ;  /* 0x0002a04701007387 */ /* 0x000fe20000100800 */
[--C-:B------:R-:W-:Y:S01]  /*0f50*/  LOP3.LUT R58, R10, 0x34, R23.reuse, 0xfe, !PT ;  /* 0x000000340a3a7812 */ /* 0x100fe200078efe17 */
[----:B------:R-:W-:Y:S01]  /*0f60*/  IMAD.HI.U32 R12, R9, R22, RZ ;  /* 0x00000016090c7227 */ /* 0x000fe200078e00ff */
[-C--:B------:R-:W-:Y:S01]  /*0f70*/  @!P1 IADD3 R13, R13, -R8.reuse, RZ ;  /* 0x800000080d0d9210 */ /* 0x080fe20007ffe0ff */
[----:B------:R-:W-:Y:S01]  /*0f80*/  STL [R1+0x29c], R70 ;  /* 0x00029c4601007387 */ /* 0x000fe20000100800 */
[----:B------:R-:W-:Y:S01]  /*0f90*/  @!P2 IADD3 R15, R15, -R8, RZ ;  /* 0x800000080f0fa210 */ /* 0x000fe20007ffe0ff */
[----:B------:R-:W-:Y:S01]  /*0fa0*/  IMAD R21, R16, R69, R24 ;  /* 0x0000004510157224 */ /* 0x000fe200078e0218 */
[----:B------:R-:W-:Y:S01]  /*0fb0*/  ISETP.GT.U32.AND P2, PT, R8, R11, PT ;  /* 0x0000000b0800720c */ /* 0x000fe20003f44070 */
[----:B------:R-:W-:Y:S01]  /*0fc0*/  IMAD R55, R12, R69, R22 ;  /* 0x000000450c377224 */ /* 0x000fe200078e0216 */
[----:B------:R-:W-:Y:S01]  /*0fd0*/  LOP3.LUT R62, R10, 0x2c, R23, 0xfe, !PT ;  /* 0x0000002c0a3e7812 */ /* 0x000fe200078efe17 */
[----:B------:R-:W-:Y:S01]  /*0fe0*/  STL [R1+0x298], R68 ;  /* 0x0002984401007387 */ /* 0x000fe20000100800 */
[----:B------:R-:W-:-:S02]  /*0ff0*/  IABS R24, R66 ;  /* 0x0000004200187213 */ /* 0x000fc40000000000 */
[----:B------:R-:W-:Y:S01]  /*1000*/  IABS R50, R64 ;  /* 0x0000004000327213 */ /* 0x000fe20000000000 */
[----:B------:R-:W-:Y:S01]  /*1010*/  STL [R1+0x294], R66 ;  /* 0x0002944201007387 */ /* 0x000fe20000100800 */
[----:B------:R-:W-:Y:S01]  /*1020*/  IABS R22, R58 ;  /* 0x0000003a00167213 */ /* 0x000fe20000000000 */
[C---:B------:R-:W-:Y:S01]  /*1030*/  IMAD.HI.U32 R14, R9.reuse, R24, RZ ;  /* 0x00000018090e7227 */ /* 0x040fe200078e00ff */
[C---:B------:R-:W-:Y:S01]  /*1040*/  ISETP.GT.U32.AND P5, PT, R8.reuse, R13, PT ;  /* 0x0000000d0800720c */ /* 0x040fe20003fa4070 */
[----:B------:R-:W-:Y:S01]  /*1050*/  STL [R1+0x290], R64 ;  /* 0x0002904001007387 */ /* 0x000fe20000100800 */
[C---:B------:R-:W-:Y:S01]  /*1060*/  ISETP.GT.U32.AND P6, PT, R8.reuse, R15, PT ;  /* 0x0000000f0800720c */ /* 0x040fe20003fc4070 */
[C---:B------:R-:W-:Y:S01]  /*1070*/  IMAD.HI.U32 R16, R9.reuse, R50, RZ ;  /* 0x0000003209107227 */ /* 0x040fe200078e00ff */
[C---:B------:R-:W-:Y:S01]  /*1080*/  ISETP.GT.U32.AND P4, PT, R8.reuse, R17, PT ;  /* 0x000000110800720c */ /* 0x040fe20003f84070 */
[----:B------:R-:W-:Y:S01]  /*1090*/  STL [R1+0x28c], R62 ;  /* 0x00028c3e01007387 */ /* 0x000fe20000100800 */
[----:B------:R-:W-:Y:S01]  /*10a0*/  ISETP.GT.U32.AND P3, PT, R8, R49, PT ;  /* 0x000000310800720c */ /* 0x000fe20003f64070 */
[----:B------:R-:W-:Y:S01]  /*10b0*/  IMAD.HI.U32 R12, R9, R22, RZ ;  /* 0x00000016090c7227 */ /* 0x000fe200078e00ff */
[----:B------:R-:W-:-:S02]  /*10c0*/  IABS R52, R62 ;  /* 0x0000003e00347213 */ /* 0x000fc40000000000 */
[--C-:B------:R-:W-:Y:S01]  /*10d0*/  LOP3.LUT R54, R10, 0x38, R23.reuse, 0xfe, !PT ;  /* 0x000000380a367812 */ /* 0x100fe200078efe17 */
[-C--:B------:R-:W-:Y:S01]  /*10e0*/  IMAD R57, R14, R69.reuse, R24 ;  /* 0x000000450e397224 */ /* 0x080fe200078e0218 */
[C-C-:B------:R-:W-:Y:S01]  /*10f0*/  LOP3.LUT R60, R10.reuse, 0x30, R23.reuse, 0xfe, !PT ;  /* 0x000000300a3c7812 */ /* 0x140fe200078efe17 */
[----:B------:R-:W-:Y:S01]  /*1100*/  IMAD.HI.U32 R18, R9, R52, RZ ;  /* 0x0000003409127227 */ /* 0x000fe200078e00ff */
[----:B------:R-:W-:Y:S02]  /*1110*/  LOP3.LUT R56, R10, 0x3c, R23, 0xfe, !PT ;  /* 0x0000003c0a387812 */ /* 0x000fe400078efe17 */
[----:B------:R-:W-:Y:S01]  /*1120*/  @!P2 IADD3 R11, R11, -R8, RZ ;  /* 0x800000080b0ba210 */ /* 0x000fe20007ffe0ff */
[-C--:B------:R-:W-:Y:S01]  /*1130*/  IMAD R59, R16, R69.reuse, R50 ;  /* 0x00000045103b7224 */ /* 0x080fe200078e0232 */
[----:B------:R-:W-:Y:S01]  /*1140*/  IABS R24, R54 ;  /* 0x0000003600187213 */ /* 0x000fe20000000000 */
[----:B------:R-:W-:Y:S01]  /*1150*/  IMAD R65, R12, R69, R22 ;  /* 0x000000450c417224 */ /* 0x000fe200078e0216 */
[----:B------:R-:W-:Y:S01]  /*1160*/  ISETP.GT.U32.AND P0, PT, R8, R19, PT ;  /* 0x000000130800720c */ /* 0x000fe20003f04070 */
[----:B------:R-:W-:Y:S01]  /*1170*/  IMAD R61, R18, R69, R52 ;  /* 0x00000045123d7224 */ /* 0x000fe200078e0234 */
[----:B------:R-:W-:Y:S01]  /*1180*/  ISETP.GT.U32.AND P2, PT, R8, R53, PT ;  /* 0x000000350800720c */ /* 0x000fe20003f44070 */
[----:B------:R-:W-:Y:S01]  /*1190*/  IMAD.HI.U32 R14, R9, R24, RZ ;  /* 0x00000018090e7227 */ /* 0x000fe200078e00ff */
[----:B------:R-:W-:Y:S01]  /*11a0*/  IABS R18, R60 ;  /* 0x0000003c00127213 */ /* 0x000fe20000000000 */
[----:B------:R-:W-:Y:S01]  /*11b0*/  STL [R1+0x288], R60 ;  /* 0x0002883c01007387 */ /* 0x000fe20000100800 */
[-C--:B------:R-:W-:Y:S01]  /*11c0*/  @!P5 IADD3 R13, R13, -R8.reuse, RZ ;  /* 0x800000080d0dd210 */ /* 0x080fe20007ffe0ff */
[----:B------:R-:W-:Y:S01]  /*11d0*/  IMAD R67, R14, R69, R24 ;  /* 0x000000450e437224 */ /* 0x000fe200078e0218 */
[----:B------:R-:W-:Y:S01]  /*11e0*/  @!P6 IADD3 R15, R15, -R8, RZ ;  /* 0x800000080f0fe210 */ /* 0x000fe20007ffe0ff */
[----:B------:R-:W-:Y:S01]  /*11f0*/  IMAD.HI.U32 R10, R9, R18, RZ ;  /* 0x00000012090a7227 */ /* 0x000fe200078e00ff */
[-C--:B------:R-:W-:Y:S01]  /*1200*/  @!P4 IADD3 R17, R17, -R8.reuse, RZ ;  /* 0x800000081111c210 */ /* 0x080fe20007ffe0ff */
[----:B------:R-:W-:Y:S01]  /*1210*/  STL [R1+0x284], R58 ;  /* 0x0002843a01007387 */ /* 0x000fe20000100800 */
[----:B------:R-:W-:-:S02]  /*1220*/  @!P3 IADD3 R49, R49, -R8, RZ ;  /* 0x800000083131b210 */ /* 0x000fc40007ffe0ff */
[----:B------:R-:W-:Y:S01]  /*1230*/  IABS R50, R56 ;  /* 0x0000003800327213 */ /* 0x000fe20000000000 */
[----:B------:R2:W-:Y:S01]  /*1240*/  STL [R1+0x280], R54 ;  /* 0x0002803601007387 */ /* 0x0005e20000100800 */
[C---:B------:R-:W-:Y:S02]  /*1250*/  ISETP.GT.U32.AND P1, PT, R8.reuse, R21, PT ;  /* 0x000000150800720c */ /* 0x040fe40003f24070 */
[C---:B------:R-:W-:Y:S01]  /*1260*/  ISETP.GT.U32.AND P5, PT, R8.reuse, R55, PT ;  /* 0x000000370800720c */ /* 0x040fe20003fa4070 */
[----:B------:R-:W-:Y:S01]  /*1270*/  IMAD.HI.U32 R16, R9, R50, RZ ;  /* 0x0000003209107227 */ /* 0x000fe200078e00ff */
[C---:B------:R-:W-:Y:S01]  /*1280*/  ISETP.GT.U32.AND P6, PT, R8.reuse, R57, PT ;  /* 0x000000390800720c */ /* 0x040fe20003fc4070 */
[----:B------:R3:W-:Y:S01]  /*1290*/  STL [R1+0x27c], R56 ;  /* 0x00027c3801007387 */ /* 0x0007e20000100800 */
[----:B------:R-:W-:Y:S01]  /*12a0*/  ISETP.GT.U32.AND P4, PT, R8, R59, PT ;  /* 0x0000003b0800720c */ /* 0x000fe20003f84070 */
[----:B------:R-:W-:Y:S01]  /*12b0*/  IMAD R9, R10, R69, R18 ;  /* 0x000000450a097224 */ /* 0x000fe200078e0212 */
[----:B------:R-:W-:Y:S01]  /*12c0*/  ISETP.GT.U32.AND P3, PT, R8, R65, PT ;  /* 0x000000410800720c */ /* 0x000fe20003f64070 */
[----:B------:R-:W-:Y:S01]  /*12d0*/  IMAD R69, R16, R69, R50 ;  /* 0x0000004510457224 */ /* 0x000fe200078e0232 */
[----:B------:R-:W-:-:S02]  /*12e0*/  @!P0 IADD3 R19, R19, -R8, RZ ;  /* 0x8000000813138210 */ /* 0x000fc40007ffe0ff */
[-C--:B------:R-:W-:Y:S02]  /*12f0*/  @!P2 IADD3 R53, R53, -R8.reuse, RZ ;  /* 0x800000083535a210 */ /* 0x080fe40007ffe0ff */
[----:B------:R-:W-:Y:S02]  /*1300*/  ISETP.GT.U32.AND P2, PT, R8, R67, PT ;  /* 0x000000430800720c */ /* 0x000fe40003f44070 */
[-C--:B------:R-:W-:Y:S02]  /*1310*/  @!P1 IADD3 R21, R21, -R8.reuse, RZ ;  /* 0x8000000815159210 */ /* 0x080fe40007ffe0ff */
[-C--:B------:R-:W-:Y:S02]  /*1320*/  @!P5 IADD3 R55, R55, -R8.reuse, RZ ;  /* 0x800000083737d210 */ /* 0x080fe40007ffe0ff */
[-C--:B------:R-:W-:Y:S02]  /*1330*/  @!P6 IADD3 R57, R57, -R8.reuse, RZ ;  /* 0x800000083939e210 */ /* 0x080fe40007ffe0ff */
[----:B------:R-:W-:-:S02]  /*1340*/  @!P4 IADD3 R59, R59, -R8, RZ ;  /* 0x800000083b3bc210 */ /* 0x000fc40007ffe0ff */
[----:B------:R-:W-:Y:S02]  /*1350*/  @!P3 IADD3 R65, R65, -R8, RZ ;  /* 0x800000084141b210 */ /* 0x000fe40007ffe0ff */
[C---:B------:R-:W-:Y:S02]  /*1360*/  ISETP.GT.U32.AND P1, PT, R8.reuse, R9, PT ;  /* 0x000000090800720c */ /* 0x040fe40003f24070 */
[C---:B------:R-:W-:Y:S02]  /*1370*/  ISETP.GT.U32.AND P5, PT, R8.reuse, R69, PT ;  /* 0x000000450800720c */ /* 0x040fe40003fa4070 */
[C---:B------:R-:W-:Y:S02]  /*1380*/  ISETP.GT.U32.AND P6, PT, R8.reuse, R17, PT ;  /* 0x000000110800720c */ /* 0x040fe40003fc4070 */
[C---:B------:R-:W-:Y:S02]  /*1390*/  ISETP.GT.U32.AND P4, PT, R8.reuse, R19, PT ;  /* 0x000000130800720c */ /* 0x040fe40003f84070 */
[----:B------:R-:W-:-:S02]  /*13a0*/  ISETP.GT.U32.AND P3, PT, R8, R53, PT ;  /* 0x000000350800720c */ /* 0x000fc40003f64070 */
        /* <DEDUP_REMOVED lines=12> */
[----:B------:R-:W-:Y:S02]  /*1470*/  ISETP.GT.U32.AND P0, PT, R8, R61, PT ;  /* 0x0000003d0800720c */ /* 0x000fe40003f04070 */
[-C--:B------:R-:W-:Y:S02]  /*1480*/  @!P2 IADD3 R55, R55, -R8.reuse, RZ ;  /* 0x800000083737a210 */ /* 0x080fe40007ffe0ff */
[-C--:B------:R-:W-:Y:S02]  /*1490*/  @!P1 IADD3 R49, R49, -R8.reuse, RZ ;  /* 0x8000000831319210 */ /* 0x080fe40007ffe0ff */
[-C--:B------:R-:W-:Y:S02]  /*14a0*/  @!P5 IADD3 R57, R57, -R8.reuse, RZ ;  /* 0x800000083939d210 */ /* 0x080fe40007ffe0ff */
[-C--:B------:R-:W-:Y:S02]  /*14b0*/  @!P4 IADD3 R59, R59, -R8.reuse, RZ ;  /* 0x800000083b3bc210 */ /* 0x080fe40007ffe0ff */
[----:B------:R-:W-:-:S02]  /*14c0*/  @!P3 IADD3 R65, R65, -R8, RZ ;  /* 0x800000084141b210 */ /* 0x000fc40007ffe0ff */
[----:B------:R-:W-:Y:S02]  /*14d0*/  @!P6 IADD3 R67, R67, -R8, RZ ;  /* 0x800000084343e210 */ /* 0x000fe40007ffe0ff */
[C---:B------:R-:W-:Y:S02]  /*14e0*/  ISETP.GT.U32.AND P1, PT, R8.reuse, R9, PT ;  /* 0x000000090800720c */ /* 0x040fe40003f24070 */
[----:B------:R-:W-:Y:S02]  /*14f0*/  ISETP.GT.U32.AND P2, PT, R8, R69, PT ;  /* 0x000000450800720c */ /* 0x000fe40003f44070 */
[----:B------:R-:W-:Y:S02]  /*1500*/  ISETP.GE.AND P5, PT, R77, RZ, PT ;  /* 0x000000ff4d00720c */ /* 0x000fe40003fa6270 */
[----:B------:R-:W-:Y:S02]  /*1510*/  ISETP.GE.AND P6, PT, R76, RZ, PT ;  /* 0x000000ff4c00720c */ /* 0x000fe40003fc6270 */
[----:B------:R-:W-:-:S02]  /*1520*/  ISETP.GE.AND P4, PT, R75, RZ, PT ;  /* 0x000000ff4b00720c */ /* 0x000fc40003f86270 */
[----:B------:R-:W-:Y:S02]  /*1530*/  ISETP.GE.AND P3, PT, R74, RZ, PT ;  /* 0x000000ff4a00720c */ /* 0x000fe40003f66270 */
[-C--:B------:R-:W-:Y:S02]  /*1540*/  @!P0 IADD3 R61, R61, -R8.reuse, RZ ;  /* 0x800000083d3d8210 */ /* 0x080fe40007ffe0ff */
[----:B------:R-:W-:Y:S02]  /*1550*/  LOP3.LUT R51, R63, 0x74, R23, 0xfe, !PT ;  /* 0x000000743f337812 */ /* 0x000fe400078efe17 */
[----:B------:R-:W-:Y:S02]  /*1560*/  ISETP.GT.U32.AND P0, PT, R8, R21, PT ;  /* 0x000000150800720c */ /* 0x000fe40003f04070 */
[-C--:B------:R-:W-:Y:S02]  /*1570*/  @!P1 IADD3 R9, R9, -R8.reuse, RZ ;  /* 0x8000000809099210 */ /* 0x080fe40007ffe0ff */
[----:B------:R-:W-:-:S02]  /*1580*/  @!P2 IADD3 R69, R69, -R8, RZ ;  /* 0x800000084545a210 */ /* 0x000fc40007ffe0ff */
[----:B------:R-:W-:Y:S02]  /*1590*/  @!P5 IADD3 R11, -R11, RZ, RZ ;  /* 0x000000ff0b0bd210 */ /* 0x000fe40007ffe1ff */
[----:B------:R-:W-:Y:S02]  /*15a0*/  @!P6 IADD3 R13, -R13, RZ, RZ ;  /* 0x000000ff0d0de210 */ /* 0x000fe40007ffe1ff */
[----:B------:R-:W-:Y:S02]  /*15b0*/  @!P4 IADD3 R15, -R15, RZ, RZ ;  /* 0x000000ff0f0fc210 */ /* 0x000fe40007ffe1ff */
[----:B------:R-:W-:Y:S02]  /*15c0*/  @!P3 IADD3 R17, -R17, RZ, RZ ;  /* 0x000000ff1111b210 */ /* 0x000fe40007ffe1ff */
[----:B------:R-:W-:Y:S02]  /*15d0*/  LEA.HI R10, R20, R51, RZ, 0x7 ;  /* 0x00000033140a7211 */ /* 0x000fe400078f38ff */
[----:B------:R-:W-:-:S02]  /*15e0*/  ISETP.GE.AND P2, PT, R73, RZ, PT ;  /* 0x000000ff4900720c */ /* 0x000fc40003f46270 */
[----:B------:R-:W-:Y:S02]  /*15f0*/  ISETP.GE.AND P1, PT, R72, RZ, PT ;  /* 0x000000ff4800720c */ /* 0x000fe40003f26270 */
[----:B------:R-:W-:Y:S02]  /*1600*/  ISETP.GE.AND P5, PT, R71, RZ, PT ;  /* 0x000000ff4700720c */ /* 0x000fe40003fa6270 */
[----:B------:R-:W-:Y:S02]  /*1610*/  ISETP.GE.AND P6, PT, R70, RZ, PT ;  /* 0x000000ff4600720c */ /* 0x000fe40003fc6270 */
[----:B------:R-:W-:Y:S02]  /*1620*/  ISETP.GE.AND P4, PT, R68, RZ, PT ;  /* 0x000000ff4400720c */ /* 0x000fe40003f86270 */
[----:B------:R-:W-:Y:S02]  /*1630*/  ISETP.GE.AND P3, PT, R66, RZ, PT ;  /* 0x000000ff4200720c */ /* 0x000fe40003f66270 */
[----:B------:R-:W-:-:S02]  /*1640*/  LOP3.LUT R10, R10, 0xffffff80, RZ, 0xc0, !PT ;  /* 0xffffff800a0a7812 */ /* 0x000fc400078ec0ff */
[--C-:B------:R-:W-:Y:S02]  /*1650*/  LOP3.LUT R81, R63, 0x78, R23.reuse, 0xfe, !PT ;  /* 0x000000783f517812 */ /* 0x100fe400078efe17 */
[----:B------:R-:W-:Y:S02]  /*1660*/  IADD3 R80, R51, -R10, RZ ;  /* 0x8000000a33507210 */ /* 0x000fe40007ffe0ff */
[----:B------:R-:W-:Y:S02]  /*1670*/  @!P0 IADD3 R21, R21, -R8, RZ ;  /* 0x8000000815158210 */ /* 0x000fe40007ffe0ff */
[----:B------:R-:W-:Y:S02]  /*1680*/  MOV R51, R49 ;  /* 0x0000003100337202 */ /* 0x000fe40000000f00 */
[----:B-1----:R-:W-:Y:S02]  /*1690*/  LOP3.LUT R63, R63, 0x7c, R23, 0xfe, !PT ;  /* 0x0000007c3f3f7812 */ /* 0x002fe400078efe17 */
[----:B------:R-:W-:-:S02]  /*16a0*/  ISETP.GT.U32.AND P0, PT, R8, R61, PT ;  /* 0x0000003d0800720c */ /* 0x000fc40003f04070 */
[----:B------:R-:W-:Y:S02]  /*16b0*/  LEA.HI R12, R20, R81, RZ, 0x7 ;  /* 0x00000051140c7211 */ /* 0x000fe400078f38ff */
[----:B------:R-:W-:Y:S02]  /*16c0*/  @!P2 IADD3 R19, -R19, RZ, RZ ;  /* 0x000000ff1313a210 */ /* 0x000fe40007ffe1ff */
[----:B------:R-:W-:Y:S02]  /*16d0*/  @!P1 IADD3 R21, -R21, RZ, RZ ;  /* 0x000000ff15159210 */ /* 0x000fe40007ffe1ff */
[----:B------:R-:W-:Y:S02]  /*16e0*/  @!P5 IADD3 R51, -R51, RZ, RZ ;  /* 0x000000ff3333d210 */ /* 0x000fe40007ffe1ff */
[----:B------:R-:W-:Y:S02]  /*16f0*/  @!P6 IADD3 R53, -R53, RZ, RZ ;  /* 0x000000ff3535e210 */ /* 0x000fe40007ffe1ff */
[----:B------:R-:W-:-:S02]  /*1700*/  @!P4 IADD3 R55, -R55, RZ, RZ ;  /* 0x000000ff3737c210 */ /* 0x000fc40007ffe1ff */
[----:B------:R-:W-:Y:S02]  /*1710*/  @!P3 IADD3 R57, -R57, RZ, RZ ;  /* 0x000000ff3939b210 */ /* 0x000fe40007ffe1ff */
[----:B------:R-:W-:Y:S02]  /*1720*/  LEA.HI R20, R20, R63, RZ, 0x7 ;  /* 0x0000003f14147211 */ /* 0x000fe400078f38ff */
[----:B------:R-:W-:Y:S02]  /*1730*/  ISETP.GE.AND P2, PT, R64, RZ, PT ;  /* 0x000000ff4000720c */ /* 0x000fe40003f46270 */
[----:B------:R-:W-:Y:S02]  /*1740*/  ISETP.GE.AND P1, PT, R62, RZ, PT ;  /* 0x000000ff3e00720c */ /* 0x000fe40003f26270 */
[----:B------:R-:W-:Y:S02]  /*1750*/  ISETP.GE.AND P5, PT, R60, RZ, PT ;  /* 0x000000ff3c00720c */ /* 0x000fe40003fa6270 */
[----:B------:R-:W-:-:S02]  /*1760*/  ISETP.GE.AND P6, PT, R58, RZ, PT ;  /* 0x000000ff3a00720c */ /* 0x000fc40003fc6270 */
[----:B------:R-:W-:Y:S02]  /*1770*/  ISETP.GE.AND P4, PT, R56, RZ, PT ;  /* 0x000000ff3800720c */ /* 0x000fe40003f86270 */
[----:B------:R-:W-:Y:S02]  /*1780*/  ISETP.GE.AND P3, PT, R54, RZ, PT ;  /* 0x000000ff3600720c */ /* 0x000fe40003f66270 */
[----:B------:R-:W-:Y:S02]  /*1790*/  LOP3.LUT R20, R20, 0xffffff80, RZ, 0xc0, !PT ;  /* 0xffffff8014147812 */ /* 0x000fe400078ec0ff */
[----:B------:R-:W-:Y:S02]  /*17a0*/  @!P0 IADD3 R61, R61, -R8, RZ ;  /* 0x800000083d3d8210 */ /* 0x000fe40007ffe0ff */
[----:B------:R-:W-:Y:S02]  /*17b0*/  IADD3 R82, R63, -R20, RZ ;  /* 0x800000143f527210 */ /* 0x000fe40007ffe0ff */
[----:B------:R-:W-:-:S02]  /*17c0*/  MOV R63, R9 ;  /* 0x00000009003f7202 */ /* 0x000fc40000000f00 */
[----:B------:R-:W-:Y:S02]  /*17d0*/  ISETP.NE.AND P0, PT, R2, RZ, PT ;  /* 0x000000ff0200720c */ /* 0x000fe40003f05270 */
[----:B------:R-:W-:Y:S02]  /*17e0*/  SHF.L.U32 R49, R0, 0x2, RZ ;  /* 0x0000000200317819 */ /* 0x000fe400000006ff */
[----:B------:R-:W-:Y:S02]  /*17f0*/  LOP3.LUT R12, R12, 0xffffff80, RZ, 0xc0, !PT ;  /* 0xffffff800c0c7812 */ /* 0x000fe400078ec0ff */
[----:B------:R-:W-:Y:S02]  /*1800*/  LOP3.LUT R2, RZ, R2, RZ, 0x33, !PT ;  /* 0x00000002ff027212 */ /* 0x000fe400078e33ff */
[----:B------:R-:W-:Y:S02]  /*1810*/  @!P2 IADD3 R59, -R59, RZ, RZ ;  /* 0x000000ff3b3ba210 */ /* 0x000fe40007ffe1ff */
[----:B------:R-:W-:-:S02]  /*1820*/  @!P1 IADD3 R61, -R61, RZ, RZ ;  /* 0x000000ff3d3d9210 */ /* 0x000fc40007ffe1ff */
[----:B------:R-:W-:Y:S02]  /*1830*/  @!P5 IADD3 R63, -R63, RZ, RZ ;  /* 0x000000ff3f3fd210 */ /* 0x000fe40007ffe1ff */
[----:B------:R-:W-:Y:S02]  /*1840*/  @!P6 IADD3 R65, -R65, RZ, RZ ;  /* 0x000000ff4141e210 */ /* 0x000fe40007ffe1ff */
[----:B------:R-:W-:Y:S02]  /*1850*/  @!P4 IADD3 R69, -R69, RZ, RZ ;  /* 0x000000ff4545c210 */ /* 0x000fe40007ffe1ff */
[----:B------:R-:W-:Y:S02]  /*1860*/  @!P3 IADD3 R67, -R67, RZ, RZ ;  /* 0x000000ff4343b210 */ /* 0x000fe40007ffe1ff */
[----:B------:R-:W-:Y:S02]  /*1870*/  LOP3.LUT R175, R49, 0x7c, RZ, 0xc0, !PT ;  /* 0x0000007c31af7812 */ /* 0x000fe400078ec0ff */
[----:B------:R-:W-:-:S02]  /*1880*/  IADD3 R81, R81, -R12, RZ ;  /* 0x8000000c51517210 */ /* 0x000fc40007ffe0ff */
[C---:B------:R-:W-:Y:S01]  /*1890*/  SEL R8, R2.reuse, R11, !P0 ;  /* 0x0000000b02087207 */ /* 0x040fe20004000000 */
[--C-:B------:R-:W-:Y:S01]  /*18a0*/  IMAD R3, R3, 0xb0, R175.reuse ;  /* 0x000000b003037824 */ /* 0x100fe200078e02af */
        /* <DEDUP_REMOVED lines=28> */
[----:B------:R-:W-:Y:S01]  /*1a70*/  SEL R24, R2, R69, !P0 ;  /* 0x0000004502187207 */ /* 0x000fe20004000000 */
[--C-:B------:R-:W-:Y:S01]  /*1a80*/  IMAD R17, R17, 0xb0, R175.reuse ;  /* 0x000000b011117824 */ /* 0x100fe200078e02af */
[----:B------:R-:W-:Y:S01]  /*1a90*/  MOV R2, 0x4 ;  /* 0x0000000400027802 */ /* 0x000fe20000000f00 */
[--C-:B------:R-:W-:Y:S01]  /*1aa0*/  IMAD R19, R19, 0xb0, R175.reuse ;  /* 0x000000b013137824 */ /* 0x100fe200078e02af */
[----:B------:R-:W-:Y:S01]  /*1ab0*/  LOP3.LUT R67, R23, 0x4c, RZ, 0xfc, !PT ;  /* 0x0000004c17437812 */ /* 0x000fe200078efcff */
[----:B------:R-:W-:Y:S01]  /*1ac0*/  IMAD R37, R37, 0xb0, R175 ;  /* 0x000000b025257824 */ /* 0x000fe200078e02af */
[----:B------:R-:W-:Y:S01]  /*1ad0*/  LOP3.LUT R49, R23, 0x4, RZ, 0xfc, !PT ;  /* 0x0000000417317812 */ /* 0x000fe200078efcff */
[----:B------:R-:W-:Y:S01]  /*1ae0*/  IMAD.WIDE R178, R3, R2, c[0x0][0x168] ;  /* 0x00005a0003b27625 */ /* 0x000fe200078e0202 */
[----:B------:R-:W-:-:S02]  /*1af0*/  LOP3.LUT R51, R23, 0xc, RZ, 0xfc, !PT ;  /* 0x0000000c17337812 */ /* 0x000fc400078efcff */
[----:B------:R-:W-:Y:S01]  /*1b00*/  LOP3.LUT R50, R23, 0x8, RZ, 0xfc, !PT ;  /* 0x0000000817327812 */ /* 0x000fe200078efcff */
[-C--:B------:R-:W-:Y:S01]  /*1b10*/  IMAD.WIDE R176, R5, R2.reuse, c[0x0][0x168] ;  /* 0x00005a0005b07625 */ /* 0x080fe200078e0202 */
[-C--:B------:R-:W-:Y:S02]  /*1b20*/  LEA R67, R67, R175.reuse, 0x7 ;  /* 0x000000af43437211 */ /* 0x080fe400078e38ff */
[----:B------:R-:W-:Y:S01]  /*1b30*/  LOP3.LUT R65, R23, 0x44, RZ, 0xfc, !PT ;  /* 0x0000004417417812 */ /* 0x000fe200078efcff */
[--C-:B------:R-:W-:Y:S01]  /*1b40*/  IMAD R3, R8, 0xb0, R175.reuse ;  /* 0x000000b008037824 */ /* 0x100fe200078e02af */
[-C--:B------:R-:W-:Y:S01]  /*1b50*/  LEA R49, R49, R175.reuse, 0x7 ;  /* 0x000000af31317211 */ /* 0x080fe200078e38ff */
[----:B------:R-:W-:Y:S01]  /*1b60*/  IMAD R5, R22, 0xb0, R175 ;  /* 0x000000b016057824 */ /* 0x000fe200078e02af */
[----:B------:R-:W-:Y:S01]  /*1b70*/  LOP3.LUT R52, R23, 0x10, RZ, 0xfc, !PT ;  /* 0x0000001017347812 */ /* 0x000fe200078efcff */
[----:B------:R-:W-:Y:S01]  /*1b80*/  IMAD.WIDE R166, R7, R2, c[0x0][0x168] ;  /* 0x00005a0007a67625 */ /* 0x000fe200078e0202 */
[----:B------:R-:W-:-:S02]  /*1b90*/  LEA R83, R23, R175, 0x7 ;  /* 0x000000af17537211 */ /* 0x000fc400078e38ff */
[----:B------:R-:W-:Y:S01]  /*1ba0*/  LOP3.LUT R53, R23, 0x14, RZ, 0xfc, !PT ;  /* 0x0000001417357812 */ /* 0x000fe200078efcff */
[-C--:B------:R-:W-:Y:S01]  /*1bb0*/  IMAD.WIDE R116, R41, R2.reuse, c[0x0][0x168] ;  /* 0x00005a0029747625 */ /* 0x080fe200078e0202 */
[-C--:B------:R-:W-:Y:S02]  /*1bc0*/  LEA R51, R51, R175.reuse, 0x7 ;  /* 0x000000af33337211 */ /* 0x080fe400078e38ff */
[----:B--2---:R-:W-:Y:S01]  /*1bd0*/  LOP3.LUT R54, R23, 0x18, RZ, 0xfc, !PT ;  /* 0x0000001817367812 */ /* 0x004fe200078efcff */
[--C-:B------:R-:W-:Y:S01]  /*1be0*/  IMAD R7, R10, 0xb0, R175.reuse ;  /* 0x000000b00a077824 */ /* 0x100fe200078e02af */
[----:B------:R-:W-:Y:S01]  /*1bf0*/  LEA R50, R50, R175, 0x7 ;  /* 0x000000af32327211 */ /* 0x000fe200078e38ff */
[-C--:B------:R-:W-:Y:S01]  /*1c00*/  IMAD.WIDE R164, R25, R2.reuse, c[0x0][0x168] ;  /* 0x00005a0019a47625 */ /* 0x080fe200078e0202 */
[----:B------:R-:W-:Y:S02]  /*1c10*/  SHF.L.U32 R120, R67, 0x2, RZ ;  /* 0x0000000243787819 */ /* 0x000fe400000006ff */
[C---:B------:R-:W-:Y:S01]  /*1c20*/  LOP3.LUT R55, R23.reuse, 0x1c, RZ, 0xfc, !PT ;  /* 0x0000001c17377812 */ /* 0x040fe200078efcff */
[----:B------:R-:W-:Y:S01]  /*1c30*/  IMAD R67, R40, 0xb0, R175 ;  /* 0x000000b028437824 */ /* 0x000fe200078e02af */
[----:B---3--:R-:W-:Y:S01]  /*1c40*/  LOP3.LUT R56, R23, 0x20, RZ, 0xfc, !PT ;  /* 0x0000002017387812 */ /* 0x008fe200078efcff */
[----:B------:R-:W-:Y:S01]  /*1c50*/  IMAD.WIDE R40, R3, R2, c[0x0][0x160] ;  /* 0x0000580003287625 */ /* 0x000fe200078e0202 */
[----:B------:R-:W-:-:S02]  /*1c60*/  LOP3.LUT R57, R23, 0x24, RZ, 0xfc, !PT ;  /* 0x0000002417397812 */ /* 0x000fc400078efcff */
[C---:B------:R-:W-:Y:S01]  /*1c70*/  LOP3.LUT R58, R23.reuse, 0x28, RZ, 0xfc, !PT ;  /* 0x00000028173a7812 */ /* 0x040fe200078efcff */
[--C-:B------:R-:W-:Y:S01]  /*1c80*/  IMAD R25, R12, 0xb0, R175.reuse ;  /* 0x000000b00c197824 */ /* 0x100fe200078e02af */
[----:B------:R-:W-:Y:S01]  /*1c90*/  LOP3.LUT R59, R23, 0x2c, RZ, 0xfc, !PT ;  /* 0x0000002c173b7812 */ /* 0x000fe200078efcff */
[-C--:B------:R-:W-:Y:S01]  /*1ca0*/  IMAD.WIDE R158, R27, R2.reuse, c[0x0][0x168] ;  /* 0x00005a001b9e7625 */ /* 0x080fe200078e0202 */
[C---:B------:R-:W-:Y:S02]  /*1cb0*/  LOP3.LUT R60, R23.reuse, 0x30, RZ, 0xfc, !PT ;  /* 0x00000030173c7812 */ /* 0x040fe400078efcff */
[----:B------:R-:W-:Y:S01]  /*1cc0*/  LOP3.LUT R61, R23, 0x34, RZ, 0xfc, !PT ;  /* 0x00000034173d7812 */ /* 0x000fe200078efcff */
[-C--:B------:R-:W-:Y:S01]  /*1cd0*/  IMAD.WIDE R8, R9, R2.reuse, c[0x0][0x160] ;  /* 0x0000580009087625 */ /* 0x080fe200078e0202 */
[C---:B------:R-:W-:Y:S02]  /*1ce0*/  LOP3.LUT R62, R23.reuse, 0x38, RZ, 0xfc, !PT ;  /* 0x00000038173e7812 */ /* 0x040fe400078efcff */
[C---:B------:R-:W-:Y:S01]  /*1cf0*/  LOP3.LUT R63, R23.reuse, 0x3c, RZ, 0xfc, !PT ;  /* 0x0000003c173f7812 */ /* 0x040fe200078efcff */
[----:B------:R-:W-:Y:S01]  /*1d00*/  IMAD R27, R14, 0xb0, R175 ;  /* 0x000000b00e1b7824 */ /* 0x000fe200078e02af */
[----:B------:R-:W-:Y:S01]  /*1d10*/  LOP3.LUT R64, R23, 0x40, RZ, 0xfc, !PT ;  /* 0x0000004017407812 */ /* 0x000fe200078efcff */
[----:B------:R-:W-:Y:S01]  /*1d20*/  IMAD.WIDE R152, R29, R2, c[0x0][0x168] ;  /* 0x00005a001d987625 */ /* 0x000fe200078e0202 */
[----:B------:R-:W-:-:S02]  /*1d30*/  LOP3.LUT R66, R23, 0x48, RZ, 0xfc, !PT ;  /* 0x0000004817427812 */ /* 0x000fc400078efcff */
        /* <DEDUP_REMOVED lines=14> */
[C---:B------:R-:W-:Y:S01]  /*1e20*/  LOP3.LUT R77, R23.reuse, 0x74, RZ, 0xfc, !PT ;  /* 0x00000074174d7812 */ /* 0x040fe200078efcff */
[----:B------:R-:W-:Y:S01]  /*1e30*/  IMAD R31, R18, 0xb0, R175 ;  /* 0x000000b0121f7824 */ /* 0x000fe200078e02af */
[----:B------:R-:W-:Y:S01]  /*1e40*/  LOP3.LUT R78, R23, 0x78, RZ, 0xfc, !PT ;  /* 0x00000078174e7812 */ /* 0x000fe200078efcff */
[-C--:B------:R-:W-:Y:S01]  /*1e50*/  IMAD.WIDE R140, R33, R2.reuse, c[0x0][0x168] ;  /* 0x00005a00218c7625 */ /* 0x080fe200078e0202 */
[----:B------:R-:W-:Y:S02]  /*1e60*/  LOP3.LUT R79, R23, 0x7c, RZ, 0xfc, !PT ;  /* 0x0000007c174f7812 */ /* 0x000fe400078efcff */
[----:B------:R-:W-:Y:S01]  /*1e70*/  LEA R65, R65, R175, 0x7 ;  /* 0x000000af41417211 */ /* 0x000fe200078e38ff */
[----:B------:R-:W-:Y:S01]  /*1e80*/  IMAD.WIDE R14, R15, R2, c[0x0][0x160] ;  /* 0x000058000f0e7625 */ /* 0x000fe200078e0202 */
[----:B------:R-:W-:-:S02]  /*1e90*/  SHF.L.U32 R174, R49, 0x2, RZ ;  /* 0x0000000231ae7819 */ /* 0x000fc400000006ff */
[-C--:B------:R-:W-:Y:S01]  /*1ea0*/  LEA R52, R52, R175.reuse, 0x7 ;  /* 0x000000af34347211 */ /* 0x080fe200078e38ff */
[--C-:B------:R-:W-:Y:S01]  /*1eb0*/  IMAD R49, R4, 0xb0, R175.reuse ;  /* 0x000000b004317824 */ /* 0x100fe200078e02af */
[----:B------:R-:W-:Y:S01]  /*1ec0*/  SHF.L.U32 R23, R83, 0x2, RZ ;  /* 0x0000000253177819 */ /* 0x000fe200000006ff */
[-C--:B------:R-:W-:Y:S01]  /*1ed0*/  IMAD.WIDE R4, R5, R2.reuse, c[0x0][0x160] ;  /* 0x0000580005047625 */ /* 0x080fe200078e0202 */
[-C--:B------:R-:W-:Y:S01]  /*1ee0*/  LEA R53, R53, R175.reuse, 0x7 ;  /* 0x000000af35357211 */ /* 0x080fe200078e38ff */
[----:B------:R-:W-:Y:S01]  /*1ef0*/  STL [R1+0x234], R174 ;  /* 0x000234ae01007387 */ /* 0x000fe20000100800 */
[----:B------:R-:W-:Y:S01]  /*1f00*/  SHF.L.U32 R168, R51, 0x2, RZ ;  /* 0x0000000233a87819 */ /* 0x000fe200000006ff */
[--C-:B------:R-:W-:Y:S01]  /*1f10*/  IMAD R51, R6, 0xb0, R175.reuse ;  /* 0x000000b006337824 */ /* 0x100fe200078e02af */
[-C--:B------:R-:W-:Y:S01]  /*1f20*/  LEA R54, R54, R175.reuse, 0x7 ;  /* 0x000000af36367211 */ /* 0x080fe200078e38ff */
[-C--:B------:R-:W-:Y:S01]  /*1f30*/  IMAD.WIDE R6, R7, R2.reuse, c[0x0][0x160] ;  /* 0x0000580007067625 */ /* 0x080fe200078e0202 */
[----:B------:R-:W-:Y:S01]  /*1f40*/  SHF.L.U32 R169, R50, 0x2, RZ ;  /* 0x0000000232a97819 */ /* 0x000fe200000006ff */
[----:B------:R1:W-:Y:S01]  /*1f50*/  LDGSTS.E.BYPASS.128 [R23], [R40.64] ;  /* 0x0000000028177fae */ /* 0x0003e2000b901c4a */
[-C--:B------:R-:W-:Y:S01]  /*1f60*/  LEA R55, R55, R175.reuse, 0x7 ;  /* 0x000000af37377211 */ /* 0x080fe200078e38ff */
[--C-:B------:R-:W-:Y:S01]  /*1f70*/  IMAD R33, R20, 0xb0, R175.reuse ;  /* 0x000000b014217824 */ /* 0x100fe200078e02af */
[----:B------:R-:W-:Y:S01]  /*1f80*/  SHF.L.U32 R126, R65, 0x2, RZ ;  /* 0x00000002417e7819 */ /* 0x000fe200000006ff */
[--C-:B------:R-:W-:Y:S01]  /*1f90*/  IMAD R65, R38, 0xb0, R175.reuse ;  /* 0x000000b026417824 */ /* 0x100fe200078e02af */
[-C--:B------:R-:W-:Y:S01]  /*1fa0*/  LEA R56, R56, R175.reuse, 0x7 ;  /* 0x000000af38387211 */ /* 0x080fe200078e38ff */
[-C--:B------:R-:W-:Y:S01]  /*1fb0*/  IMAD.WIDE R38, R25, R2.reuse, c[0x0][0x160] ;  /* 0x0000580019267625 */ /* 0x080fe200078e0202 */
[----:B------:R-:W-:Y:S01]  /*1fc0*/  SHF.L.U32 R163, R52, 0x2, RZ ;  /* 0x0000000234a37819 */ /* 0x000fe200000006ff */
[----:B------:R2:W-:Y:S01]  /*1fd0*/  LDGSTS.E.BYPASS.128 [R174], [R4.64] ;  /* 0x0000000004ae7fae */ /* 0x0005e2000b901c4a */
[-C--:B------:R-:W-:Y:S01]  /*1fe0*/  LEA R57, R57, R175.reuse, 0x7 ;  /* 0x000000af39397211 */ /* 0x080fe200078e38ff */
[-C--:B------:R-:W-:Y:S01]  /*1ff0*/  IMAD.WIDE R134, R35, R2.reuse, c[0x0][0x168] ;  /* 0x00005a0023867625 */ /* 0x080fe200078e0202 */
[----:B------:R-:W-:Y:S01]  /*2000*/  SHF.L.U32 R162, R53, 0x2, RZ ;  /* 0x0000000235a27819 */ /* 0x000fe200000006ff */
[----:B------:R3:W-:Y:S01]  /*2010*/  LDGSTS.E.BYPASS.128 [R169], [R8.64] ;  /* 0x0000000008a97fae */ /* 0x0007e2000b901c4a */
[-C--:B------:R-:W-:Y:S01]  /*2020*/  LEA R58, R58, R175.reuse, 0x7 ;  /* 0x000000af3a3a7211 */ /* 0x080fe200078e38ff */
[--C-:B------:R-:W-:Y:S01]  /*2030*/  IMAD R53, R26, 0xb0, R175.reuse ;  /* 0x000000b01a357824 */ /* 0x100fe200078e02af */
[----:B------:R-:W-:Y:S01]  /*2040*/  SHF.L.U32 R157, R54, 0x2, RZ ;  /* 0x00000002369d7819 */ /* 0x000fe200000006ff */
[-C--:B------:R-:W-:Y:S01]  /*2050*/  IMAD.WIDE R26, R27, R2.reuse, c[0x0][0x160] ;  /* 0x000058001b1a7625 */ /* 0x080fe200078e0202 */
[-C--:B------:R-:W-:Y:S01]  /*2060*/  LEA R59, R59, R175.reuse, 0x7 ;  /* 0x000000af3b3b7211 */ /* 0x080fe200078e38ff */
[----:B------:R2:W-:Y:S01]  /*2070*/  LDGSTS.E.BYPASS.128 [R168], [R6.64] ;  /* 0x0000000006a87fae */ /* 0x0005e2000b901c4a */
        /* <DEDUP_REMOVED lines=8> */
[-C--:B------:R-:W-:Y:S01]  /*2100*/  LEA R63, R63, R175.reuse, 0x7 ;  /* 0x000000af3f3f7211 */ /* 0x080fe200078e38ff */
[-C--:B------:R-:W-:Y:S01]  /*2110*/  IMAD.WIDE R16, R17, R2.reuse, c[0x0][0x160] ;  /* 0x0000580011107625 */ /* 0x080fe200078e0202 */
[----:B------:R-:W-:Y:S01]  /*2120*/  SHF.L.U32 R150, R57, 0x2, RZ ;  /* 0x0000000239967819 */ /* 0x000fe200000006ff */
[----:B------:R5:W-:Y:S01]  /*2130*/  LDGSTS.E.BYPASS.128 [R162], [R38.64] ;  /* 0x0000000026a27fae */ /* 0x000be2000b901c4a */
[----:B------:R-:W-:Y:S01]  /*2140*/  LEA R62, R62, R175, 0x7 ;  /* 0x000000af3e3e7211 */ /* 0x000fe200078e38ff */
[--C-:B------:R-:W-:Y:S01]  /*2150*/  IMAD R57, R30, 0xb0, R175.reuse ;  /* 0x000000b01e397824 */ /* 0x100fe200078e02af */
[----:B------:R-:W-:Y:S01]  /*2160*/  SHF.L.U32 R145, R58, 0x2, RZ ;  /* 0x000000023a917819 */ /* 0x000fe200000006ff */
[--C-:B------:R-:W-:Y:S01]  /*2170*/  IMAD R35, R24, 0xb0, R175.reuse ;  /* 0x000000b018237824 */ /* 0x100fe200078e02af */
[----:B------:R-:W-:Y:S01]  /*2180*/  SHF.L.U32 R144, R59, 0x2, RZ ;  /* 0x000000023b907819 */ /* 0x000fe200000006ff */
[-C--:B------:R-:W-:Y:S01]  /*2190*/  IMAD.WIDE R30, R31, R2.reuse, c[0x0][0x160] ;  /* 0x000058001f1e7625 */ /* 0x080fe200078e0202 */
[----:B------:R1:W-:Y:S01]  /*21a0*/  LDGSTS.E.BYPASS.128 [R157], [R12.64] ;  /* 0x000000000c9d7fae */ /* 0x0003e2000b901c4a */
[----:B------:R-:W-:Y:S01]  /*21b0*/  SHF.L.U32 R139, R60, 0x2, RZ ;  /* 0x000000023c8b7819 */ /* 0x000fe200000006ff */
[----:B------:R-:W-:Y:S01]  /*21c0*/  CS2R R24, SRZ ;  /* 0x0000000000187805 */ /* 0x000fe2000001ff00 */
[----:B------:R-:W-:Y:S01]  /*21d0*/  IMAD R59, R32, 0xb0, R175 ;  /* 0x000000b0203b7824 */ /* 0x000fe200078e02af */
[----:B------:R1:W-:Y:S01]  /*21e0*/  LDGSTS.E.BYPASS.128 [R156], [R26.64] ;  /* 0x000000001a9c7fae */ /* 0x0003e2000b901c4a */
[----:B------:R-:W-:Y:S01]  /*21f0*/  IMAD.WIDE R18, R19, R2, c[0x0][0x160] ;  /* 0x0000580013127625 */ /* 0x000fe200078e0202 */
[----:B------:R-:W-:-:S02]  /*2200*/  SHF.L.U32 R138, R61, 0x2, RZ ;  /* 0x000000023d8a7819 */ /* 0x000fc400000006ff */
[----:B------:R-:W-:Y:S01]  /*2210*/  SHF.L.U32 R132, R63, 0x2, RZ ;  /* 0x000000023f847819 */ /* 0x000fe200000006ff */
[-C--:B------:R-:W-:Y:S01]  /*2220*/  IMAD.WIDE R32, R33, R2.reuse, c[0x0][0x160] ;  /* 0x0000580021207625 */ /* 0x080fe200078e0202 */
[----:B------:R1:W-:Y:S01]  /*2230*/  LDGSTS.E.BYPASS.128 [R151], [R14.64] ;  /* 0x000000000e977fae */ /* 0x0003e2000b901c4a */
[----:B------:R-:W-:Y:S02]  /*2240*/  SHF.L.U32 R133, R62, 0x2, RZ ;  /* 0x000000023e857819 */ /* 0x000fe400000006ff */
[----:B------:R-:W-:Y:S01]  /*2250*/  IMAD R63, R36, 0xb0, R175 ;  /* 0x000000b0243f7824 */ /* 0x000fe200078e02af */
[----:B------:R1:W-:Y:S01]  /*2260*/  LDGSTS.E.BYPASS.128 [R150], [R28.64] ;  /* 0x000000001c967fae */ /* 0x0003e2000b901c4a */
[-C--:B------:R-:W-:Y:S01]  /*2270*/  IMAD.WIDE R128, R37, R2.reuse, c[0x0][0x168] ;  /* 0x00005a0025807625 */ /* 0x080fe200078e0202 */
[-C--:B------:R-:W-:Y:S02]  /*2280*/  LEA R64, R64, R175.reuse, 0x7 ;  /* 0x000000af40407211 */ /* 0x080fe400078e38ff */
[----:B------:R1:W-:Y:S01]  /*2290*/  LDGSTS.E.BYPASS.128 [R145], [R16.64] ;  /* 0x0000000010917fae */ /* 0x0003e2000b901c4a */
[----:B------:R-:W-:Y:S01]  /*22a0*/  IMAD.WIDE R20, R21, R2, c[0x0][0x160] ;  /* 0x0000580015147625 */ /* 0x000fe200078e0202 */
[----:B------:R-:W-:-:S02]  /*22b0*/  LEA R69, R69, R175, 0x7 ;  /* 0x000000af45457211 */ /* 0x000fc400078e38ff */
[----:B------:R1:W-:Y:S01]  /*22c0*/  LDGSTS.E.BYPASS.128 [R144], [R30.64] ;  /* 0x000000001e907fae */ /* 0x0003e2000b901c4a */
[-C--:B------:R-:W-:Y:S01]  /*22d0*/  IMAD.WIDE R36, R35, R2.reuse, c[0x0][0x160] ;  /* 0x0000580023247625 */ /* 0x080fe200078e0202 */
[-C--:B------:R-:W-:Y:S02]  /*22e0*/  LEA R66, R66, R175.reuse, 0x7 ;  /* 0x000000af42427211 */ /* 0x080fe400078e38ff */
        /* <DEDUP_REMOVED lines=8> */
[----:B------:R-:W-:Y:S02]  /*2370*/  SHF.L.U32 R127, R64, 0x2, RZ ;  /* 0x00000002407f7819 */ /* 0x000fe400000006ff */
[----:B------:R1:W-:Y:S01]  /*2380*/  LDGSTS.E.BYPASS.128 [R132], [R36.64] ;  /* 0x0000000024847fae */ /* 0x0003e2000b901c4a */
[-C--:B------:R-:W-:Y:S01]  /*2390*/  IMAD.WIDE R154, R55, R2.reuse, c[0x0][0x168] ;  /* 0x00005a00379a7625 */ /* 0x080fe200078e0202 */
[-C--:B------:R-:W-:Y:S02]  /*23a0*/  LEA R73, R73, R175.reuse, 0x7 ;  /* 0x000000af49497211 */ /* 0x080fe400078e38ff */
[----:B------:R-:W0:Y:S01]  /*23b0*/  LDGDEPBAR ;  /* 0x00000000000079af */ /* 0x000e220000000000 */
[--C-:B------:R-:W-:Y:S01]  /*23c0*/  IMAD R61, R34, 0xb0, R175.reuse ;  /* 0x000000b0223d7824 */ /* 0x100fe200078e02af */
[----:B------:R-:W-:Y:S01]  /*23d0*/  SHF.L.U32 R114, R69, 0x2, RZ ;  /* 0x0000000245727819 */ /* 0x000fe200000006ff */
[-C--:B------:R-:W-:Y:S01]  /*23e0*/  IMAD.WIDE R148, R57, R2.reuse, c[0x0][0x168] ;  /* 0x00005a0039947625 */ /* 0x080fe200078e0202 */
[----:B------:R1:W-:Y:S01]  /*23f0*/  LDGSTS.E.BYPASS.128 [R23+0x18000], [R178.64] ;  /* 0x18000000b2177fae */ /* 0x0003e2000b901c4a */
[-C--:B------:R-:W-:Y:S01]  /*2400*/  LEA R70, R70, R175.reuse, 0x7 ;  /* 0x000000af46467211 */ /* 0x080fe200078e38ff */
[----:B------:R-:W-:Y:S01]  /*2410*/  CS2R R34, SRZ ;  /* 0x0000000000227805 */ /* 0x000fe2000001ff00 */
[-C--:B------:R-:W-:Y:S01]  /*2420*/  IMAD.WIDE R142, R59, R2.reuse, c[0x0][0x168] ;  /* 0x00005a003b8e7625 */ /* 0x080fe200078e0202 */
[----:B------:R2:W-:Y:S01]  /*2430*/  LDGSTS.E.BYPASS.128 [R174+0x18000], [R176.64] ;  /* 0x18000000b0ae7fae */ /* 0x0005e2000b901c4a */
[----:B------:R-:W-:Y:S01]  /*2440*/  SHF.L.U32 R121, R66, 0x2, RZ ;  /* 0x0000000242797819 */ /* 0x000fe200000006ff */
[----:B------:R-:W-:Y:S01]  /*2450*/  CS2R R56, SRZ ;  /* 0x0000000000387805 */ /* 0x000fe2000001ff00 */
        /* <DEDUP_REMOVED lines=8> */
[--C-:B------:R-:W-:Y:S01]  /*24e0*/  IMAD R69, R42, 0xb0, R175.reuse ;  /* 0x000000b02a457824 */ /* 0x100fe200078e02af */
[----:B------:R2:W-:Y:S01]  /*24f0*/  LDGSTS.E.BYPASS.128 [R163+0x18000], [R166.64] ;  /* 0x18000000a6a37fae */ /* 0x0005e2000b901c4a */
[-C--:B------:R-:W-:Y:S01]  /*2500*/  IMAD.WIDE R124, R65, R2.reuse, c[0x0][0x168] ;  /* 0x00005a00417c7625 */ /* 0x080fe200078e0202 */
[-C--:B------:R-:W-:Y:S01]  /*2510*/  LEA R72, R72, R175.reuse, 0x7 ;  /* 0x000000af48487211 */ /* 0x080fe200078e38ff */
[----:B------:R-:W-:Y:S01]  /*2520*/  CS2R R62, SRZ ;  /* 0x00000000003e7805 */ /* 0x000fe2000001ff00 */
[----:B------:R2:W-:Y:S01]  /*2530*/  LDGSTS.E.BYPASS.128 [R162+0x18000], [R164.64] ;  /* 0x18000000a4a27fae */ /* 0x0005e2000b901c4a */
[--C-:B------:R-:W-:Y:S01]  /*2540*/  IMAD R43, R43, 0xb0, R175.reuse ;  /* 0x000000b02b2b7824 */ /* 0x100fe200078e02af */
[-C--:B------:R-:W-:Y:S01]  /*2550*/  LEA R77, R77, R175.reuse, 0x7 ;  /* 0x000000af4d4d7211 */ /* 0x080fe200078e38ff */
[--C-:B------:R-:W-:Y:S01]  /*2560*/  IMAD R71, R44, 0xb0, R175.reuse ;  /* 0x000000b02c477824 */ /* 0x100fe200078e02af */
[----:B------:R2:W-:Y:S01]  /*2570*/  LDGSTS.E.BYPASS.128 [R157+0x18000], [R160.64] ;  /* 0x18000000a09d7fae */ /* 0x0005e2000b901c4a */
[----:B------:R-:W-:Y:S01]  /*2580*/  SHF.L.U32 R115, R68, 0x2, RZ ;  /* 0x0000000244737819 */ /* 0x000fe200000006ff */
[-C--:B------:R-:W-:Y:S01]  /*2590*/  IMAD.WIDE R118, R67, R2.reuse, c[0x0][0x168] ;  /* 0x00005a0043767625 */ /* 0x080fe200078e0202 */
[----:B------:R-:W-:Y:S01]  /*25a0*/  SHF.L.U32 R102, R73, 0x2, RZ ;  /* 0x0000000249667819 */ /* 0x000fe200000006ff */
[----:B------:R2:W-:Y:S01]  /*25b0*/  LDGSTS.E.BYPASS.128 [R156+0x18000], [R158.64] ;  /* 0x180000009e9c7fae */ /* 0x0005e2000b901c4a */
[-C--:B------:R-:W-:Y:S01]  /*25c0*/  LEA R74, R74, R175.reuse, 0x7 ;  /* 0x000000af4a4a7211 */ /* 0x080fe200078e38ff */
[--C-:B------:R-:W-:Y:S01]  /*25d0*/  IMAD R45, R45, 0xb0, R175.reuse ;  /* 0x000000b02d2d7824 */ /* 0x100fe200078e02af */
[-C--:B------:R-:W-:Y:S01]  /*25e0*/  LEA R79, R79, R175.reuse, 0x7 ;  /* 0x000000af4f4f7211 */ /* 0x080fe200078e38ff */
[----:B------:R2:W-:Y:S01]  /*25f0*/  LDGSTS.E.BYPASS.128 [R151+0x18000], [R154.64] ;  /* 0x180000009a977fae */ /* 0x0005e2000b901c4a */
[----:B------:R-:W-:Y:S01]  /*2600*/  SHF.L.U32 R109, R70, 0x2, RZ ;  /* 0x00000002466d7819 */ /* 0x000fe200000006ff */
[--C-:B------:R-:W-:Y:S01]  /*2610*/  IMAD R73, R46, 0xb0, R175.reuse ;  /* 0x000000b02e497824 */ /* 0x100fe200078e02af */
[----:B------:R-:W-:Y:S01]  /*2620*/  SHF.L.U32 R96, R75, 0x2, RZ ;  /* 0x000000024b607819 */ /* 0x000fe200000006ff */
[----:B------:R2:W-:Y:S01]  /*2630*/  LDGSTS.E.BYPASS.128 [R150+0x18000], [R152.64] ;  /* 0x1800000098967fae */ /* 0x0005e2000b901c4a */
[-C--:B------:R-:W-:Y:S01]  /*2640*/  IMAD.WIDE R112, R69, R2.reuse, c[0x0][0x168] ;  /* 0x00005a0045707625 */ /* 0x080fe200078e0202 */
[-C--:B------:R-:W-:Y:S01]  /*2650*/  LEA R76, R76, R175.reuse, 0x7 ;  /* 0x000000af4c4c7211 */ /* 0x080fe200078e38ff */
[----:B------:R-:W-:Y:S01]  /*2660*/  CS2R R64, SRZ ;  /* 0x0000000000407805 */ /* 0x000fe2000001ff00 */
[----:B------:R2:W-:Y:S01]  /*2670*/  LDGSTS.E.BYPASS.128 [R145+0x18000], [R148.64] ;  /* 0x1800000094917fae */ /* 0x0005e2000b901c4a */
[--C-:B------:R-:W-:Y:S01]  /*2680*/  IMAD R47, R47, 0xb0, R175.reuse ;  /* 0x000000b02f2f7824 */ /* 0x100fe200078e02af */
[----:B------:R-:W-:Y:S01]  /*2690*/  SHF.L.U32 R103, R72, 0x2, RZ ;  /* 0x0000000248677819 */ /* 0x000fe200000006ff */
[-C--:B------:R-:W-:Y:S01]  /*26a0*/  IMAD.WIDE R110, R43, R2.reuse, c[0x0][0x168] ;  /* 0x00005a002b6e7625 */ /* 0x080fe200078e0202 */
[----:B------:R2:W-:Y:S01]  /*26b0*/  LDGSTS.E.BYPASS.128 [R144+0x18000], [R146.64] ;  /* 0x1800000092907fae */ /* 0x0005e2000b901c4a */
[----:B------:R-:W-:Y:S01]  /*26c0*/  SHF.L.U32 R90, R77, 0x2, RZ ;  /* 0x000000024d5a7819 */ /* 0x000fe200000006ff */
[----:B------:R-:W-:Y:S01]  /*26d0*/  CS2R R42, SRZ ;  /* 0x00000000002a7805 */ /* 0x000fe2000001ff00 */
[--C-:B------:R-:W-:Y:S01]  /*26e0*/  IMAD R75, R48, 0xb0, R175.reuse ;  /* 0x000000b0304b7824 */ /* 0x100fe200078e02af */
[----:B------:R2:W-:Y:S01]  /*26f0*/  LDGSTS.E.BYPASS.128 [R139+0x18000], [R142.64] ;  /* 0x180000008e8b7fae */ /* 0x0005e2000b901c4a */
[-C--:B------:R-:W-:Y:S01]  /*2700*/  IMAD.WIDE R106, R71, R2.reuse, c[0x0][0x168] ;  /* 0x00005a00476a7625 */ /* 0x080fe200078e0202 */
[----:B------:R-:W-:Y:S01]  /*2710*/  ISETP.GE.U32.AND P0, PT, R175, 0x30, PT ;  /* 0x00000030af00780c */ /* 0x000fe20003f06070 */
[----:B------:R-:W-:Y:S01]  /*2720*/  CS2R R66, SRZ ;  /* 0x0000000000427805 */ /* 0x000fe2000001ff00 */
[----:B------:R2:W-:Y:S01]  /*2730*/  LDGSTS.E.BYPASS.128 [R138+0x18000], [R140.64] ;  /* 0x180000008c8a7fae */ /* 0x0005e2000b901c4a */
[--C-:B------:R-:W-:Y:S01]  /*2740*/  IMAD R77, R80, 0xb0, R175.reuse ;  /* 0x000000b0504d7824 */ /* 0x100fe200078e02af */
[----:B------:R-:W-:Y:S01]  /*2750*/  LEA R78, R78, R175, 0x7 ;  /* 0x000000af4e4e7211 */ /* 0x000fe200078e38ff */
[-C--:B------:R-:W-:Y:S01]  /*2760*/  IMAD.WIDE R104, R45, R2.reuse, c[0x0][0x168] ;  /* 0x00005a002d687625 */ /* 0x080fe200078e0202 */
[----:B------:R2:W-:Y:S01]  /*2770*/  LDGSTS.E.BYPASS.128 [R133+0x18000], [R136.64] ;  /* 0x1800000088857fae */ /* 0x0005e2000b901c4a */
[----:B------:R-:W-:Y:S01]  /*2780*/  SHF.L.U32 R97, R74, 0x2, RZ ;  /* 0x000000024a617819 */ /* 0x000fe200000006ff */
[----:B------:R-:W-:Y:S01]  /*2790*/  CS2R R44, SRZ ;  /* 0x00000000002c7805 */ /* 0x000fe2000001ff00 */
[----:B------:R-:W-:Y:S01]  /*27a0*/  SHF.L.U32 R84, R79, 0x2, RZ ;  /* 0x000000024f547819 */ /* 0x000fe200000006ff */
[----:B------:R2:W-:Y:S01]  /*27b0*/  LDGSTS.E.BYPASS.128 [R132+0x18000], [R134.64] ;  /* 0x1800000086847fae */ /* 0x0005e2000b901c4a */
[--C-:B------:R-:W-:Y:S01]  /*27c0*/  IMAD R81, R81, 0xb0, R175.reuse ;  /* 0x000000b051517824 */ /* 0x100fe200078e02af */
[----:B------:R-:W-:Y:S01]  /*27d0*/  SHF.L.U32 R91, R76, 0x2, RZ ;  /* 0x000000024c5b7819 */ /* 0x000fe200000006ff */
[-C--:B------:R-:W-:Y:S01]  /*27e0*/  IMAD.WIDE R100, R73, R2.reuse, c[0x0][0x168] ;  /* 0x00005a0049647625 */ /* 0x080fe200078e0202 */
[----:B------:R2:W-:Y:S01]  /*27f0*/  LDGSTS.E.BYPASS.128 [R127+0x18000], [R130.64] ;  /* 0x18000000827f7fae */ /* 0x0005e2000b901c4a */
[----:B------:R-:W-:Y:S01]  /*2800*/  SHF.L.U32 R85, R78, 0x2, RZ ;  /* 0x000000024e557819 */ /* 0x000fe200000006ff */
[----:B------:R-:W-:Y:S01]  /*2810*/  CS2R R72, SRZ ;  /* 0x0000000000487805 */ /* 0x000fe2000001ff00 */
[----:B------:R-:W-:Y:S01]  /*2820*/  IMAD R79, R82, 0xb0, R175 ;  /* 0x000000b0524f7824 */ /* 0x000fe200078e02af */
[----:B------:R2:W-:Y:S01]  /*2830*/  LDGSTS.E.BYPASS.128 [R126+0x18000], [R128.64] ;  /* 0x18000000807e7fae */ /* 0x0005e2000b901c4a */
[-C--:B------:R-:W-:Y:S01]  /*2840*/  IMAD.WIDE R98, R47, R2.reuse, c[0x0][0x168] ;  /* 0x00005a002f627625 */ /* 0x080fe200078e0202 */
[----:B------:R-:W-:Y:S01]  /*2850*/  MOV R3, 0x2 ;  /* 0x0000000200037802 */ /* 0x000fe20000000f00 */
[----:B------:R-:W-:Y:S01]  /*2860*/  CS2R R46, SRZ ;  /* 0x00000000002e7805 */ /* 0x000fe2000001ff00 */
[----:B------:R2:W-:Y:S01]  /*2870*/  LDGSTS.E.BYPASS.128 [R121+0x18000], [R124.64] ;  /* 0x180000007c797fae */ /* 0x0005e2000b901c4a */
[----:B------:R-:W-:-:S02]  /*2880*/  IMAD.WIDE R94, R75, R2, c[0x0][0x168] ;  /* 0x00005a004b5e7625 */ /* 0x000fc400078e0202 */
[----:B------:R-:W-:Y:S01]  /*2890*/  CS2R R74, SRZ ;  /* 0x00000000004a7805 */ /* 0x000fe2000001ff00 */
[----:B------:R2:W-:Y:S01]  /*28a0*/  LDGSTS.E.BYPASS.128 [R120+0x18000], [R122.64] ;  /* 0x180000007a787fae */ /* 0x0005e2000b901c4a */
[----:B------:R-:W-:-:S03]  /*28b0*/  IMAD.WIDE R92, R77, R2, c[0x0][0x168] ;  /* 0x00005a004d5c7625 */ /* 0x000fc600078e0202 */
[----:B------:R2:W-:Y:S01]  /*28c0*/  LDGSTS.E.BYPASS.128 [R115+0x18000], [R118.64] ;  /* 0x1800000076737fae */ /* 0x0005e2000b901c4a */
[----:B------:R-:W-:-:S03]  /*28d0*/  IMAD.WIDE R88, R81, R2, c[0x0][0x168] ;  /* 0x00005a0051587625 */ /* 0x000fc600078e0202 */
[----:B------:R2:W-:Y:S01]  /*28e0*/  LDGSTS.E.BYPASS.128 [R114+0x18000], [R116.64] ;  /* 0x1800000074727fae */ /* 0x0005e2000b901c4a */
[----:B------:R-:W-:Y:S01]  /*28f0*/  IMAD.WIDE R86, R79, R2, c[0x0][0x168] ;  /* 0x00005a004f567625 */ /* 0x000fe200078e0202 */
[----:B------:R-:W-:Y:S02]  /*2900*/  SHF.L.U32 R2, R0, 0x4, RZ ;  /* 0x0000000400027819 */ /* 0x000fe400000006ff */
[----:B------:R2:W-:Y:S02]  /*2910*/  LDGSTS.E.BYPASS.128 [R109+0x18000], [R112.64] ;  /* 0x18000000706d7fae */ /* 0x0005e4000b901c4a */
[----:B------:R-:W-:Y:S02]  /*2920*/  LOP3.LUT R2, R2, 0x1e00, RZ, 0xc0, !PT ;  /* 0x00001e0002027812 */ /* 0x000fe400078ec0ff */
[----:B------:R2:W-:Y:S04]  /*2930*/  LDGSTS.E.BYPASS.128 [R108+0x18000], [R110.64] ;  /* 0x180000006e6c7fae */ /* 0x0005e8000b901c4a */
        /* <DEDUP_REMOVED lines=8> */
[----:B------:R-:W0:Y:S04]  /*29c0*/  LDGDEPBAR ;  /* 0x00000000000079af */ /* 0x000e280000000000 */
[----:B------:R-:W-:Y:S06]  /*29d0*/  BAR.SYNC 0x0 ;  /* 0x0000000000007b1d */ /* 0x000fec0000000000 */
[----:B------:R-:W-:Y:S01]  /*29e0*/  @!PT LDS RZ, [RZ] ;  /* 0x00000000fffff984 */ /* 0x000fe20000000800 */
[----:B------:R-:W-:Y:S01]  /*29f0*/  @!PT LDS RZ, [RZ] ;  /* 0x00000000fffff984 */ /* 0x000fe20000000800 */
[----:B------:R-:W-:Y:S01]  /*2a00*/  @!PT LDS RZ, [RZ] ;  /* 0x00000000fffff984 */ /* 0x000fe20000000800 */
[----:B------:R1:W-:Y:S04]  /*2a10*/  LDGSTS.E.BYPASS.128 [R23+0x8000], [R40.64+0x200], !P0 ;  /* 0x0800020028177fae */ /* 0x0003e8000c101c4a */
        /* <DEDUP_REMOVED lines=15> */
[----:B------:R-:W0:Y:S04]  /*2b10*/  LDGDEPBAR ;  /* 0x00000000000079af */ /* 0x000e280000000000 */
        /* <DEDUP_REMOVED lines=33> */
[----:B------:R-:W-:Y:S06]  /*2d30*/  BAR.SYNC 0x0 ;  /* 0x0000000000007b1d */ /* 0x000fec0000000000 */
[----:B------:R-:W-:Y:S01]  /*2d40*/  @!PT LDS RZ, [RZ] ;  /* 0x00000000fffff984 */ /* 0x000fe20000000800 */
[----:B------:R-:W-:Y:S01]  /*2d50*/  @!PT LDS RZ, [RZ] ;  /* 0x00000000fffff984 */ /* 0x000fe20000000800 */
[----:B------:R-:W-:Y:S01]  /*2d60*/  @!PT LDS RZ, [RZ] ;  /* 0x00000000fffff984 */ /* 0x000fe20000000800 */
[----:B------:R1:W-:Y:S04]  /*2d70*/  LDGSTS.E.BYPASS.128 [R23+0x10000], [R40.64+0x400], !PT ;  /* 0x1000040028177fae */ /* 0x0003e8000f901c4a */
        /* <DEDUP_REMOVED lines=15> */
[----:B------:R-:W-:Y:S04]  /*2e70*/  STL [R1+0x230], R169 ;  /* 0x000230a901007387 */ /* 0x000fe80000100800 */
[----:B------:R-:W0:Y:S04]  /*2e80*/  LDGDEPBAR ;  /* 0x00000000000079af */ /* 0x000e280000000000 */
[----:B------:R-:W-:Y:S04]  /*2e90*/  STL [R1+0x22c], R168 ;  /* 0x00022ca801007387 */ /* 0x000fe80000100800 */
[----:B------:R1:W-:Y:S04]  /*2ea0*/  LDGSTS.E.BYPASS.128 [R23+0x38000], [R178.64+0x400], !PT ;  /* 0x38000400b2177fae */ /* 0x0003e8000f901c4a */
[----:B------:R-:W-:Y:S04]  /*2eb0*/  STL [R1+0x228], R163 ;  /* 0x000228a301007387 */ /* 0x000fe80000100800 */
[----:B------:R2:W-:Y:S04]  /*2ec0*/  LDGSTS.E.BYPASS.128 [R174+0x38000], [R176.64+0x400], !PT ;  /* 0x38000400b0ae7fae */ /* 0x0005e8000f901c4a */
[----:B------:R-:W-:Y:S01]  /*2ed0*/  STL [R1+0x224], R162 ;  /* 0x000224a201007387 */ /* 0x000fe20000100800 */
[----:B-1----:R-:W-:-:S03]  /*2ee0*/  CS2R R22, SRZ ;  /* 0x0000000000167805 */ /* 0x002fc6000001ff00 */
[----:B------:R2:W-:Y:S04]  /*2ef0*/  LDGSTS.E.BYPASS.128 [R169+0x38000], [R172.64+0x400], !PT ;  /* 0x38000400aca97fae */ /* 0x0005e8000f901c4a */
[----:B------:R-:W-:Y:S04]  /*2f00*/  STL [R1+0x220], R157 ;  /* 0x0002209d01007387 */ /* 0x000fe80000100800 */
        /* <DEDUP_REMOVED lines=37> */
[----:B------:R1:W-:Y:S04]  /*3160*/  STL [R1+0x254], R102 ;  /* 0x0002546601007387 */ /* 0x0003e80000100800 */
        /* <DEDUP_REMOVED lines=14> */
[----:B------:R-:W-:Y:S04]  /*3250*/  STL.64 [R1+0x178], R178 ;  /* 0x000178b201007387 */ /* 0x000fe80000100a00 */
[----:B------:R1:W-:Y:S04]  /*3260*/  LDGSTS.E.BYPASS.128 [R90+0x38000], [R92.64+0x400], !PT ;  /* 0x380004005c5a7fae */ /* 0x0003e8000f901c4a */
[----:B------:R-:W-:Y:S04]  /*3270*/  STL.64 [R1+0x170], R176 ;  /* 0x000170b001007387 */ /* 0x000fe80000100a00 */
[----:B------:R1:W-:Y:S04]  /*3280*/  LDGSTS.E.BYPASS.128 [R85+0x38000], [R88.64+0x400], !PT ;  /* 0x3800040058557fae */ /* 0x0003e8000f901c4a */
[----:B------:R-:W-:Y:S04]  /*3290*/  STL.64 [R1+0x168], R172 ;  /* 0x000168ac01007387 */ /* 0x000fe80000100a00 */
[----:B------:R1:W-:Y:S04]  /*32a0*/  LDGSTS.E.BYPASS.128 [R84+0x38000], [R86.64+0x400], !PT ;  /* 0x3800040056547fae */ /* 0x0003e8000f901c4a */
[----:B------:R-:W-:Y:S04]  /*32b0*/  STL.64 [R1+0x160], R170 ;  /* 0x000160aa01007387 */ /* 0x000fe80000100a00 */
[----:B------:R-:W0:Y:S04]  /*32c0*/  LDGDEPBAR ;  /* 0x00000000000079af */ /* 0x000e280000000000 */
[----:B------:R-:W-:Y:S04]  /*32d0*/  STL.64 [R1+0x158], R166 ;  /* 0x000158a601007387 */ /* 0x000fe80000100a00 */
[----:B------:R-:W-:Y:S04]  /*32e0*/  STL.64 [R1+0x150], R164 ;  /* 0x000150a401007387 */ /* 0x000fe80000100a00 */
[----:B------:R-:W-:Y:S04]  /*32f0*/  STL.64 [R1+0x148], R160 ;  /* 0x000148a001007387 */ /* 0x000fe80000100a00 */
[----:B------:R-:W-:Y:S04]  /*3300*/  STL.64 [R1+0x140], R158 ;  /* 0x0001409e01007387 */ /* 0x000fe80000100a00 */
[----:B------:R-:W-:Y:S04]  /*3310*/  STL.64 [R1+0x138], R154 ;  /* 0x0001389a01007387 */ /* 0x000fe80000100a00 */
[----:B------:R-:W-:Y:S01]  /*3320*/  STL.64 [R1+0x130], R152 ;  /* 0x0001309801007387 */ /* 0x000fe20000100a00 */
[----:B------:R-:W-:-:S04]  /*3330*/  DEPBAR.LE SB0, 0x4 ;  /* 0x000081000000791a */ /* 0x000fc80000000000 */
[----:B------:R-:W-:Y:S04]  /*3340*/  STL.64 [R1+0x128], R148 ;  /* 0x0001289401007387 */ /* 0x000fe80000100a00 */
        /* <DEDUP_REMOVED lines=15> */
[----:B------:R2:W-:Y:S04]  /*3440*/  STL.64 [R1+0xa8], R100 ;  /* 0x0000a86401007387 */ /* 0x0005e80000100a00 */
[----:B------:R-:W-:Y:S04]  /*3450*/  STL.64 [R1+0xa0], R98 ;  /* 0x0000a06201007387 */ /* 0x000fe80000100a00 */
[----:B------:R-:W-:Y:S04]  /*3460*/  STL.64 [R1+0x98], R94 ;  /* 0x0000985e01007387 */ /* 0x000fe80000100a00 */
[----:B------:R-:W-:Y:S01]  /*3470*/  STL.64 [R1+0x90], R92 ;  /* 0x0000905c01007387 */ /* 0x000fe20000100a00 */
[----:B--2---:R-:W-:-:S03]  /*3480*/  CS2R R100, SRZ ;  /* 0x0000000000647805 */ /* 0x004fc6000001ff00 */
[----:B------:R-:W-:Y:S04]  /*3490*/  STL.64 [R1+0x88], R88 ;  /* 0x0000885801007387 */ /* 0x000fe80000100a00 */
[----:B------:R-:W-:Y:S04]  /*34a0*/  STL.64 [R1+0x80], R86 ;  /* 0x0000805601007387 */ /* 0x000fe80000100a00 */
[----:B------:R2:W-:Y:S04]  /*34b0*/  STL.64 [R1+0x1f8], R40 ;  /* 0x0001f82801007387 */ /* 0x0005e80000100a00 */
[----:B------:R-:W-:Y:S04]  /*34c0*/  STL.64 [R1+0x1f0], R4 ;  /* 0x0001f00401007387 */ /* 0x000fe80000100a00 */
[----:B------:R3:W-:Y:S04]  /*34d0*/  STL.64 [R1+0x1e8], R8 ;  /* 0x0001e80801007387 */ /* 0x0007e80000100a00 */
[----:B------:R-:W-:Y:S01]  /*34e0*/  STL.64 [R1+0x1e0], R6 ;  /* 0x0001e00601007387 */ /* 0x000fe20000100a00 */
[----:B--2---:R-:W-:-:S03]  /*34f0*/  CS2R R40, SRZ ;  /* 0x0000000000287805 */ /* 0x004fc6000001ff00 */
[----:B------:R4:W-:Y:S04]  /*3500*/  STL.64 [R1+0x1d8], R10 ;  /* 0x0001d80a01007387 */ /* 0x0009e80000100a00 */
[----:B------:R5:W-:Y:S01]  /*3510*/  STL.64 [R1+0x1d0], R38 ;  /* 0x0001d02601007387 */ /* 0x000be20000100a00 */
[----:B---3--:R-:W-:-:S03]  /*3520*/  CS2R R8, SRZ ;  /* 0x0000000000087805 */ /* 0x008fc6000001ff00 */
[----:B------:R2:W-:Y:S04]  /*3530*/  STL.64 [R1+0x1c8], R12 ;  /* 0x0001c80c01007387 */ /* 0x0005e80000100a00 */
[----:B------:R3:W-:Y:S01]  /*3540*/  STL.64 [R1+0x1c0], R26 ;  /* 0x0001c01a01007387 */ /* 0x0007e20000100a00 */
[----:B----4-:R-:W-:-:S03]  /*3550*/  CS2R R10, SRZ ;  /* 0x00000000000a7805 */ /* 0x010fc6000001ff00 */
[----:B------:R4:W-:Y:S01]  /*3560*/  STL.64 [R1+0x1b8], R14 ;  /* 0x0001b80e01007387 */ /* 0x0009e20000100a00 */
[----:B-----5:R-:W-:-:S03]  /*3570*/  CS2R R38, SRZ ;  /* 0x0000000000267805 */ /* 0x020fc6000001ff00 */
[----:B------:R5:W-:Y:S01]  /*3580*/  STL.64 [R1+0x1b0], R28 ;  /* 0x0001b01c01007387 */ /* 0x000be20000100a00 */
[----:B--2---:R-:W-:-:S03]  /*3590*/  CS2R R12, SRZ ;  /* 0x00000000000c7805 */ /* 0x004fc6000001ff00 */
[----:B------:R2:W-:Y:S01]  /*35a0*/  STL.64 [R1+0x1a8], R16 ;  /* 0x0001a81001007387 */ /* 0x0005e20000100a00 */
[----:B---3--:R-:W-:-:S03]  /*35b0*/  CS2R R26, SRZ ;  /* 0x00000000001a7805 */ /* 0x008fc6000001ff00 */
        /* <DEDUP_REMOVED lines=9> */
[----:B----4-:R-:W-:Y:S01]  /*3650*/  CS2R R18, SRZ ;  /* 0x0000000000127805 */ /* 0x010fe2000001ff00 */
[----:B-----5:R-:W-:Y:S01]  /*3660*/  CS2R R32, SRZ ;  /* 0x0000000000207805 */ /* 0x020fe2000001ff00 */
[----:B--2---:R-:W-:Y:S01]  /*3670*/  CS2R R20, SRZ ;  /* 0x0000000000147805 */ /* 0x004fe2000001ff00 */
[----:B---3--:R-:W-:Y:S01]  /*3680*/  CS2R R36, SRZ ;  /* 0x0000000000247805 */ /* 0x008fe2000001ff00 */
[----:B-1----:R-:W-:Y:S06]  /*3690*/  BAR.SYNC 0x0 ;  /* 0x0000000000007b1d */ /* 0x002fec0000000000 */
.L_x_1:
[----:B------:R-:W1:Y:S04]  /*36a0*/  S2R R0, SR_TID.X ;  /* 0x0000000000007919 */ /* 0x000e680000002100 */
[----:B------:R-:W-:Y:S04]  /*36b0*/  LDS.128 R84, [R2.X4+UR4] ;  /* 0x0000000402547984 */ /* 0x000fe80008004c00 */
[----:B------:R-:W-:Y:S04]  /*36c0*/  LDS.128 R68, [R2.X4+UR4+0x200] ;  /* 0x0002000402447984 */ /* 0x000fe80008004c00 */
[----:B------:R-:W-:Y:S04]  /*36d0*/  LDS.128 R92, [R2.X4+UR4+0x400] ;  /* 0x00040004025c7984 */ /* 0x000fe80008004c00 */
[----:B------:R-:W-:Y:S04]  /*36e0*/  LDS.128 R88, [R2.X4+UR4+0x600] ;  /* 0x0006000402587984 */ /* 0x000fe80008004c00 */
[----:B------:R-:W-:Y:S01]  /*36f0*/  LDS.128 R116, [R2.X4+UR4+0x6400] ;  /* 0x0064000402747984 */ /* 0x000fe20008004c00 */
[----:B-1----:R-:W-:-:S03]  /*3700*/  SHF.L.U32 R0, R0, 0x2, RZ ;  /* 0x0000000200007819 */ /* 0x002fc600000006ff */
[----:B------:R-:W-:Y:S01]  /*3710*/  LDS.128 R124, [R2.X4+UR4+0x20c0] ;  /* 0x0020c004027c7984 */ /* 0x000fe20008004c00 */
[----:B------:R-:W-:-:S03]  /*3720*/  LOP3.LUT R0, R0, 0x7c, RZ, 0xc0, !PT ;  /* 0x0000007c00007812 */ /* 0x000fc600078ec0ff */
[----:B------:R-:W-:Y:S01]  /*3730*/  LDS.128 R148, [R2.X4+UR4+0x26f0] ;  /* 0x0026f00402947984 */ /* 0x000fe20008004c00 */
[----:B------:R-:W-:-:S03]  /*3740*/  LEA R80, R0, UR8, 0x9 ;  /* 0x0000000800507c11 */ /* 0x000fc6000f8e48ff */
[----:B------:R-:W-:Y:S04]  /*3750*/  LDS.128 R136, [R2.X4+UR4+0x4540] ;  /* 0x0045400402887984 */ /* 0x000fe80008004c00 */
[----:B------:R-:W1:Y:S04]  /*3760*/  LDS.128 R4, [R80+0x200] ;  /* 0x0002000050047984 */ /* 0x000e680000000c00 */
[----:B------:R-:W2:Y:S04]  /*3770*/  LDS.128 R108, [R80] ;  /* 0x00000000506c7984 */ /* 0x000ea80000000c00 */
[----:B------:R-:W3:Y:S04]  /*3780*/  LDS.128 R52, [R80+0x400] ;  /* 0x0004000050347984 */ /* 0x000ee80000000c00 */
[----:B------:R-:W4:Y:S04]  /*3790*/  LDS.128 R48, [R80+0x600] ;  /* 0x0006000050307984 */ /* 0x000f280000000c00 */
[----:B------:R-:W-:Y:S04]  /*37a0*/  LDS.128 R112, [R80+0x10] ;  /* 0x0000100050707984 */ /* 0x000fe80000000c00 */
[----:B------:R-:W-:Y:S04]  /*37b0*/  LDS.128 R172, [R80+0x7d0] ;  /* 0x0007d00050ac7984 */ /* 0x000fe80000000c00 */
[----:B------:R-:W-:Y:S04]  /*37c0*/  LDS.128 R168, [R80+0x5d0] ;  /* 0x0005d00050a87984 */ /* 0x000fe80000000c00 */
[----:B------:R-:W-:Y:S04]  /*37d0*/  LDS.128 R196, [R2.X4+UR4+0x41d0] ;  /* 0x0041d00402c47984 */ /* 0x000fe80008004c00 */
[----:B------:R-:W-:Y:S04]  /*37e0*/  LDS.128 R200, [R2.X4+UR4+0x43d0] ;  /* 0x0043d00402c87984 */ /* 0x000fe80008004c00 */
[----:B------:R-:W-:Y:S01]  /*37f0*/  LDS.128 R204, [R2.X4+UR4+0x45d0] ;  /* 0x0045d00402cc7984 */ /* 0x000fe20008004c00 */
[----:B-1----:R-:W-:-:S03]  /*3800*/  FFMA R0, R84, R4, R229 ;  /* 0x0000000454007223 */ /* 0x002fc600000000e5 */
[----:B------:R-:W-:Y:S01]  /*3810*/  LDS.128 R208, [R2.X4+UR4+0x47d0] ;  /* 0x0047d00402d07984 */ /* 0x000fe20008004c00 */
[-C--:B--2---:R-:W-:Y:S01]  /*3820*/  FFMA R228, R84, R108.reuse, R228 ;  /* 0x0000006c54e47223 */ /* 0x084fe200000000e4 */
[C---:B------:R-:W-:Y:S01]  /*3830*/  FFMA R79, R85.reuse, R5, R0 ;  /* 0x00000005554f7223 */ /* 0x040fe20000000000 */
[-C--:B------:R-:W-:Y:S01]  /*3840*/  FFMA R64, R92, R108.reuse, R64 ;  /* 0x0000006c5c407223 */ /* 0x080fe20000000040 */
[----:B------:R-:W-:Y:S01]  /*3850*/  FFMA R60, R88, R108, R60 ;  /* 0x0000006c583c7223 */ /* 0x000fe2000000003c */
[C---:B------:R-:W-:Y:S01]  /*3860*/  FFMA R81, R85.reuse, R109, R228 ;  /* 0x0000006d55517223 */ /* 0x040fe200000000e4 */
[----:B---3--:R-:W-:Y:S01]  /*3870*/  FFMA R230, R84, R52, R230 ;  /* 0x0000003454e67223 */ /* 0x008fe200000000e6 */
[----:B------:R-:W-:Y:S01]  /*3880*/  FFMA R0, R86, R6, R79 ;  /* 0x0000000656007223 */ /* 0x000fe2000000004f */
[----:B------:R-:W-:Y:S01]  /*3890*/  FFMA R102, R68, R52, R102 ;  /* 0x0000003444667223 */ /* 0x000fe20000000066 */
[----:B----4-:R-:W-:Y:S01]  /*38a0*/  FFMA R84, R84, R48, R231 ;  /* 0x0000003054547223 */ /* 0x010fe200000000e7 */
[----:B------:R-:W-:Y:S01]  /*38b0*/  FFMA R76, R86, R110, R81 ;  /* 0x0000006e564c7223 */ /* 0x000fe20000000051 */
[----:B------:R-:W-:Y:S01]  /*38c0*/  FFMA R77, R85, R53, R230 ;  /* 0x00000035554d7223 */ /* 0x000fe200000000e6 */
[----:B------:R-:W-:Y:S01]  /*38d0*/  FFMA R107, R87, R7, R0 ;  /* 0x00000007576b7223 */ /* 0x000fe20000000000 */
[----:B------:R-:W-:Y:S01]  /*38e0*/  FFMA R85, R85, R49, R84 ;  /* 0x0000003155557223 */ /* 0x000fe20000000054 */
[----:B------:R-:W-:Y:S01]  /*38f0*/  FFMA R121, R87, R111, R76 ;  /* 0x0000006f57797223 */ /* 0x000fe2000000004c */
[C---:B------:R-:W-:Y:S01]  /*3900*/  FFMA R76, R68.reuse, R48, R103 ;  /* 0x00000030444c7223 */ /* 0x040fe20000000067 */
[C---:B------:R-:W-:Y:S01]  /*3910*/  FFMA R0, R68.reuse, R4, R101 ;  /* 0x0000000444007223 */ /* 0x040fe20000000065 */
[----:B------:R-:W-:Y:S01]  /*3920*/  FFMA R68, R68, R108, R100 ;  /* 0x0000006c44447223 */ /* 0x000fe20000000064 */
[C---:B------:R-:W-:Y:S01]  /*3930*/  FFMA R120, R86.reuse, R54, R77 ;  /* 0x0000003656787223 */ /* 0x040fe2000000004d */
[-C--:B------:R-:W-:Y:S01]  /*3940*/  FFMA R86, R86, R50.reuse, R85 ;  /* 0x0000003256567223 */ /* 0x080fe20000000055 */
[C---:B------:R-:W-:Y:S01]  /*3950*/  FFMA R81, R69.reuse, R53, R102 ;  /* 0x0000003545517223 */ /* 0x040fe20000000066 */
[C---:B------:R-:W-:Y:S01]  /*3960*/  FFMA R83, R69.reuse, R49, R76 ;  /* 0x0000003145537223 */ /* 0x040fe2000000004c */
[C---:B------:R-:W-:Y:S01]  /*3970*/  FFMA R85, R69.reuse, R5, R0 ;  /* 0x0000000545557223 */ /* 0x040fe20000000000 */
[----:B------:R-:W-:Y:S01]  /*3980*/  FFMA R69, R69, R109, R68 ;  /* 0x0000006d45457223 */ /* 0x000fe20000000044 */
[----:B------:R-:W1:Y:S01]  /*3990*/  LDS.128 R76, [R2.X4+UR4+0x2000] ;  /* 0x00200004024c7984 */ /* 0x000e620008004c00 */
[----:B------:R-:W-:Y:S01]  /*39a0*/  FFMA R68, R70, R50, R83 ;  /* 0x0000003246447223 */ /* 0x000fe20000000053 */
[----:B------:R-:W-:Y:S01]  /*39b0*/  FFMA R66, R92, R52, R66 ;  /* 0x000000345c427223 */ /* 0x000fe20000000042 */
[C---:B------:R-:W-:Y:S01]  /*39c0*/  FFMA R0, R70.reuse, R110, R69 ;  /* 0x0000006e46007223 */ /* 0x040fe20000000045 */
[----:B------:R-:W-:Y:S01]  /*39d0*/  FFMA R82, R70, R54, R81 ;  /* 0x0000003646527223 */ /* 0x000fe20000000051 */
[C---:B------:R-:W-:Y:S01]  /*39e0*/  FFMA R81, R71.reuse, R51, R68 ;  /* 0x0000003347517223 */ /* 0x040fe20000000044 */
[C---:B------:R-:W-:Y:S01]  /*39f0*/  FFMA R68, R92.reuse, R48, R67 ;  /* 0x000000305c447223 */ /* 0x040fe20000000043 */
[----:B------:R-:W-:Y:S01]  /*3a00*/  FFMA R83, R71, R111, R0 ;  /* 0x0000006f47537223 */ /* 0x000fe20000000000 */
[----:B------:R-:W-:Y:S01]  /*3a10*/  FFMA R0, R92, R4, R65 ;  /* 0x000000045c007223 */ /* 0x000fe20000000041 */
[----:B------:R-:W-:Y:S01]  /*3a20*/  FFMA R106, R70, R6, R85 ;  /* 0x00000006466a7223 */ /* 0x000fe20000000055 */
[----:B------:R-:W-:Y:S01]  /*3a30*/  FFMA R65, R93, R53, R66 ;  /* 0x000000355d417223 */ /* 0x000fe20000000042 */
[----:B------:R-:W-:Y:S01]  /*3a40*/  FFMA R82, R71, R55, R82 ;  /* 0x0000003747527223 */ /* 0x000fe20000000052 */
[----:B------:R-:W-:Y:S01]  /*3a50*/  FFMA R85, R93, R5, R0 ;  /* 0x000000055d557223 */ /* 0x000fe20000000000 */
[----:B------:R-:W-:Y:S01]  /*3a60*/  FFMA R106, R71, R7, R106 ;  /* 0x00000007476a7223 */ /* 0x000fe2000000006a */
[C---:B------:R-:W-:Y:S01]  /*3a70*/  FFMA R67, R93.reuse, R49, R68 ;  /* 0x000000315d437223 */ /* 0x040fe20000000044 */
[----:B------:R-:W-:Y:S01]  /*3a80*/  FFMA R0, R94, R54, R65 ;  /* 0x000000365e007223 */ /* 0x000fe20000000041 */
[----:B------:R-:W2:Y:S01]  /*3a90*/  LDS.128 R68, [R2.X4+UR4+0x2200] ;  /* 0x0022000402447984 */ /* 0x000ea20008004c00 */
[----:B------:R-:W-:Y:S01]  /*3aa0*/  FFMA R93, R93, R109, R64 ;  /* 0x0000006d5d5d7223 */ /* 0x000fe20000000040 */
[C---:B------:R-:W-:Y:S01]  /*3ab0*/  FFMA R62, R88.reuse, R52, R62 ;  /* 0x00000034583e7223 */ /* 0x040fe2000000003e */
[----:B------:R-:W-:Y:S01]  /*3ac0*/  FFMA R99, R95, R55, R0 ;  /* 0x000000375f637223 */ /* 0x000fe20000000000 */
[C---:B------:R-:W-:Y:S01]  /*3ad0*/  FFMA R64, R88.reuse, R48, R63 ;  /* 0x0000003058407223 */ /* 0x040fe2000000003f */
[----:B------:R-:W-:Y:S01]  /*3ae0*/  FFMA R0, R88, R4, R61 ;  /* 0x0000000458007223 */ /* 0x000fe2000000003d */
[C---:B------:R-:W-:Y:S01]  /*3af0*/  FFMA R98, R94.reuse, R50, R67 ;  /* 0x000000325e627223 */ /* 0x040fe20000000043 */
[C---:B------:R-:W-:Y:S01]  /*3b00*/  FFMA R104, R94.reuse, R110, R93 ;  /* 0x0000006e5e687223 */ /* 0x040fe2000000005d */
[----:B------:R-:W-:Y:S01]  /*3b10*/  FFMA R94, R94, R6, R85 ;  /* 0x000000065e5e7223 */ /* 0x000fe20000000055 */
[C---:B------:R-:W-:Y:S01]  /*3b20*/  FFMA R65, R89.reuse, R53, R62 ;  /* 0x0000003559417223 */ /* 0x040fe2000000003e */
[C---:B------:R-:W-:Y:S01]  /*3b30*/  FFMA R67, R89.reuse, R49, R64 ;  /* 0x0000003159437223 */ /* 0x040fe20000000040 */
[C---:B------:R-:W-:Y:S01]  /*3b40*/  FFMA R85, R89.reuse, R5, R0 ;  /* 0x0000000559557223 */ /* 0x040fe20000000000 */
[----:B------:R-:W-:Y:S01]  /*3b50*/  FFMA R89, R89, R109, R60 ;  /* 0x0000006d59597223 */ /* 0x000fe2000000003c */
[C---:B------:R-:W-:Y:S01]  /*3b60*/  FFMA R0, R90.reuse, R54, R65 ;  /* 0x000000365a007223 */ /* 0x040fe20000000041 */
[----:B------:R-:W3:Y:S01]  /*3b70*/  LDS.128 R60, [R2.X4+UR4+0x2400] ;  /* 0x00240004023c7984 */ /* 0x000ee20008004c00 */
[C---:B------:R-:W-:Y:S01]  /*3b80*/  FFMA R98, R95.reuse, R51, R98 ;  /* 0x000000335f627223 */ /* 0x040fe20000000062 */
[C---:B------:R-:W-:Y:S01]  /*3b90*/  FFMA R104, R95.reuse, R111, R104 ;  /* 0x0000006f5f687223 */ /* 0x040fe20000000068 */
[----:B------:R-:W-:Y:S01]  /*3ba0*/  FFMA R105, R95, R7, R94 ;  /* 0x000000075f697223 */ /* 0x000fe2000000005e */
[----:B------:R-:W4:Y:S01]  /*3bb0*/  LDS.128 R100, [R2.X4+UR4+0x2600] ;  /* 0x0026000402647984 */ /* 0x000f220008004c00 */
[-C--:B------:R-:W-:Y:S01]  /*3bc0*/  FFMA R95, R91, R55.reuse, R0 ;  /* 0x000000375b5f7223 */ /* 0x080fe20000000000 */
[C---:B------:R-:W-:Y:S01]  /*3bd0*/  FFMA R94, R90.reuse, R50, R67 ;  /* 0x000000325a5e7223 */ /* 0x040fe20000000043 */
[C---:B------:R-:W-:Y:S01]  /*3be0*/  FFMA R96, R90.reuse, R110, R89 ;  /* 0x0000006e5a607223 */ /* 0x040fe20000000059 */
[----:B------:R-:W-:Y:S01]  /*3bf0*/  FFMA R90, R90, R6, R85 ;  /* 0x000000065a5a7223 */ /* 0x000fe20000000055 */
[----:B------:R-:W-:Y:S01]  /*3c00*/  FFMA R120, R87, R55, R120 ;  /* 0x0000003757787223 */ /* 0x000fe20000000078 */
[C---:B-1----:R-:W-:Y:S01]  /*3c10*/  FFMA R58, R76.reuse, R52, R58 ;  /* 0x000000344c3a7223 */ /* 0x042fe2000000003a */
        /* <DEDUP_REMOVED lines=8> */
[C---:B------:R-:W-:Y:S01]  /*3ca0*/  FFMA R90, R78.reuse, R50, R59 ;  /* 0x000000324e5a7223 */ /* 0x040fe2000000003b */
[C---:B------:R-:W-:Y:S01]  /*3cb0*/  FFMA R0, R78.reuse, R54, R57 ;  /* 0x000000364e007223 */ /* 0x040fe20000000039 */
[C---:B------:R-:W-:Y:S01]  /*3cc0*/  FFMA R92, R78.reuse, R110, R77 ;  /* 0x0000006e4e5c7223 */ /* 0x040fe2000000004d */
[----:B------:R-:W-:Y:S01]  /*3cd0*/  FFMA R78, R78, R6, R65 ;  /* 0x000000064e4e7223 */ /* 0x000fe20000000041 */
[C---:B------:R-:W-:Y:S01]  /*3ce0*/  FFMA R94, R91.reuse, R51, R94 ;  /* 0x000000335b5e7223 */ /* 0x040fe2000000005e */
[----:B------:R-:W1:Y:S01]  /*3cf0*/  LDS.128 R64, [R2.X4+UR4+0x4000] ;  /* 0x0040000402407984 */ /* 0x000e620008004c00 */
[----:B------:R-:W-:Y:S01]  /*3d00*/  FFMA R96, R91, R111, R96 ;  /* 0x0000006f5b607223 */ /* 0x000fe20000000060 */
[C---:B--2---:R-:W-:Y:S01]  /*3d10*/  FFMA R46, R68.reuse, R52, R46 ;  /* 0x00000034442e7223 */ /* 0x044fe2000000002e */
[----:B------:R-:W-:Y:S01]  /*3d20*/  FFMA R91, R79, R55, R0 ;  /* 0x000000374f5b7223 */ /* 0x000fe20000000000 */
[C---:B------:R-:W-:Y:S01]  /*3d30*/  FFMA R0, R68.reuse, R4, R45 ;  /* 0x0000000444007223 */ /* 0x040fe2000000002d */
[----:B------:R-:W-:Y:S01]  /*3d40*/  FFMA R56, R68, R48, R47 ;  /* 0x0000003044387223 */ /* 0x000fe2000000002f */
[----:B------:R-:W-:Y:S01]  /*3d50*/  FFMA R45, R69, R53, R46 ;  /* 0x00000035452d7223 */ /* 0x000fe2000000002e */
[----:B------:R-:W-:Y:S01]  /*3d60*/  FFMA R90, R79, R51, R90 ;  /* 0x000000334f5a7223 */ /* 0x000fe2000000005a */
[----:B------:R-:W-:Y:S01]  /*3d70*/  FFMA R57, R69, R5, R0 ;  /* 0x0000000545397223 */ /* 0x000fe20000000000 */
[C---:B------:R-:W-:Y:S01]  /*3d80*/  FFMA R92, R79.reuse, R111, R92 ;  /* 0x0000006f4f5c7223 */ /* 0x040fe2000000005c */
[----:B------:R-:W-:Y:S01]  /*3d90*/  FFMA R0, R70, R54, R45 ;  /* 0x0000003646007223 */ /* 0x000fe2000000002d */
[----:B------:R-:W-:Y:S01]  /*3da0*/  FFMA R93, R79, R7, R78 ;  /* 0x000000074f5d7223 */ /* 0x000fe2000000004e */
[----:B------:R-:W-:Y:S01]  /*3db0*/  FFMA R44, R68, R108, R44 ;  /* 0x0000006c442c7223 */ /* 0x000fe2000000002c */
[----:B------:R-:W2:Y:S01]  /*3dc0*/  LDS.128 R76, [R2.X4+UR4+0x4200] ;  /* 0x00420004024c7984 */ /* 0x000ea20008004c00 */
[----:B------:R-:W-:Y:S01]  /*3dd0*/  FFMA R85, R71, R55, R0 ;  /* 0x0000003747557223 */ /* 0x000fe20000000000 */
[C---:B------:R-:W-:Y:S01]  /*3de0*/  FFMA R47, R69.reuse, R49, R56 ;  /* 0x00000031452f7223 */ /* 0x040fe20000000038 */
[C---:B---3--:R-:W-:Y:S01]  /*3df0*/  FFMA R42, R60.reuse, R52, R42 ;  /* 0x000000343c2a7223 */ /* 0x048fe2000000002a */
[C---:B------:R-:W-:Y:S01]  /*3e00*/  FFMA R0, R60.reuse, R4, R41 ;  /* 0x000000043c007223 */ /* 0x040fe20000000029 */
        /* <DEDUP_REMOVED lines=13> */
[C---:B----4-:R-:W-:Y:S01]  /*3ee0*/  FFMA R38, R100.reuse, R52, R38 ;  /* 0x0000003464267223 */ /* 0x050fe20000000026 */
[C---:B------:R-:W-:Y:S01]  /*3ef0*/  FFMA R40, R100.reuse, R48, R39 ;  /* 0x0000003064287223 */ /* 0x040fe20000000027 */
[C---:B------:R-:W-:Y:S01]  /*3f00*/  FFMA R0, R100.reuse, R4, R37 ;  /* 0x0000000464007223 */ /* 0x040fe20000000025 */
[C---:B------:R-:W-:Y:S01]  /*3f10*/  FFMA R84, R71.reuse, R51, R84 ;  /* 0x0000003347547223 */ /* 0x040fe20000000054 */
[C---:B------:R-:W-:Y:S01]  /*3f20*/  FFMA R86, R71.reuse, R111, R86 ;  /* 0x0000006f47567223 */ /* 0x040fe20000000056 */
[----:B------:R-:W-:Y:S01]  /*3f30*/  FFMA R89, R71, R7, R70 ;  /* 0x0000000747597223 */ /* 0x000fe20000000046 */
[----:B------:R-:W-:Y:S01]  /*3f40*/  FFMA R36, R100, R108, R36 ;  /* 0x0000006c64247223 */ /* 0x000fe20000000024 */
[----:B------:R-:W3:Y:S01]  /*3f50*/  LDS.128 R68, [R2.X4+UR4+0x4400] ;  /* 0x0044000402447984 */ /* 0x000ee20008004c00 */
[C---:B------:R-:W-:Y:S01]  /*3f60*/  FFMA R37, R101.reuse, R53, R38 ;  /* 0x0000003565257223 */ /* 0x040fe20000000026 */
[C---:B------:R-:W-:Y:S01]  /*3f70*/  FFMA R39, R101.reuse, R49, R40 ;  /* 0x0000003165277223 */ /* 0x040fe20000000028 */
[C---:B------:R-:W-:Y:S01]  /*3f80*/  FFMA R41, R101.reuse, R5, R0 ;  /* 0x0000000565297223 */ /* 0x040fe20000000000 */
[----:B------:R-:W-:Y:S01]  /*3f90*/  FFMA R101, R101, R109, R36 ;  /* 0x0000006d65657223 */ /* 0x000fe20000000024 */
[C---:B------:R-:W-:Y:S01]  /*3fa0*/  FFMA R56, R62.reuse, R50, R43 ;  /* 0x000000323e387223 */ /* 0x040fe2000000002b */
        /* <DEDUP_REMOVED lines=8> */
[----:B------:R-:W-:Y:S01]  /*4030*/  FFMA R63, R103, R111, R0 ;  /* 0x0000006f673f7223 */ /* 0x000fe20000000000 */
[C---:B-1----:R-:W-:Y:S01]  /*4040*/  FFMA R30, R64.reuse, R52, R30 ;  /* 0x00000034401e7223 */ /* 0x042fe2000000001e */
[C---:B------:R-:W-:Y:S01]  /*4050*/  FFMA R36, R64.reuse, R48, R31 ;  /* 0x0000003040247223 */ /* 0x040fe2000000001f */
[C---:B------:R-:W-:Y:S01]  /*4060*/  FFMA R0, R64.reuse, R4, R29 ;  /* 0x0000000440007223 */ /* 0x040fe2000000001d */
[----:B------:R-:W-:Y:S01]  /*4070*/  FFMA R28, R64, R108, R28 ;  /* 0x0000006c401c7223 */ /* 0x000fe2000000001c */
[C---:B------:R-:W-:Y:S01]  /*4080*/  FFMA R62, R102.reuse, R54, R37 ;  /* 0x00000036663e7223 */ /* 0x040fe20000000025 */
[----:B------:R-:W-:Y:S01]  /*4090*/  FFMA R88, R102, R6, R41 ;  /* 0x0000000666587223 */ /* 0x000fe20000000029 */
[C---:B------:R-:W-:Y:S01]  /*40a0*/  FFMA R37, R65.reuse, R53, R30 ;  /* 0x0000003541257223 */ /* 0x040fe2000000001e */
[C---:B------:R-:W-:Y:S01]  /*40b0*/  FFMA R39, R65.reuse, R49, R36 ;  /* 0x0000003141277223 */ /* 0x040fe20000000024 */
[C---:B------:R-:W-:Y:S01]  /*40c0*/  FFMA R41, R65.reuse, R5, R0 ;  /* 0x0000000541297223 */ /* 0x040fe20000000000 */
[----:B------:R-:W-:Y:S01]  /*40d0*/  FFMA R65, R65, R109, R28 ;  /* 0x0000006d41417223 */ /* 0x000fe2000000001c */
[----:B--2---:R-:W-:Y:S01]  /*40e0*/  FFMA R34, R76, R52, R34 ;  /* 0x000000344c227223 */ /* 0x004fe20000000022 */
[----:B------:R-:W1:Y:S01]  /*40f0*/  LDS.128 R28, [R2.X4+UR4+0x4600] ;  /* 0x00460004021c7984 */ /* 0x000e620008004c00 */
[C---:B------:R-:W-:Y:S01]  /*4100*/  FFMA R36, R66.reuse, R50, R39 ;  /* 0x0000003242247223 */ /* 0x040fe20000000027 */
[----:B------:R-:W-:Y:S01]  /*4110*/  FFMA R0, R66, R110, R65 ;  /* 0x0000006e42007223 */ /* 0x000fe20000000041 */
[----:B------:R-:W-:Y:S01]  /*4120*/  FFMA R32, R76, R108, R32 ;  /* 0x0000006c4c207223 */ /* 0x000fe20000000020 */
[----:B------:R-:W-:Y:S01]  /*4130*/  FFMA R46, R66, R54, R37 ;  /* 0x00000036422e7223 */ /* 0x000fe20000000025 */
[C---:B------:R-:W-:Y:S01]  /*4140*/  FFMA R45, R67.reuse, R51, R36 ;  /* 0x00000033432d7223 */ /* 0x040fe20000000024 */
[----:B------:R-:W-:Y:S01]  /*4150*/  FFMA R47, R67, R111, R0 ;  /* 0x0000006f432f7223 */ /* 0x000fe20000000000 */
[C---:B------:R-:W-:Y:S01]  /*4160*/  FFMA R36, R76.reuse, R48, R35 ;  /* 0x000000304c247223 */ /* 0x040fe20000000023 */
[----:B------:R-:W-:Y:S01]  /*4170*/  FFMA R0, R76, R4, R33 ;  /* 0x000000044c007223 */ /* 0x000fe20000000021 */
[----:B------:R-:W-:Y:S01]  /*4180*/  FFMA R60, R66, R6, R41 ;  /* 0x00000006423c7223 */ /* 0x000fe20000000029 */
[C---:B------:R-:W-:Y:S01]  /*4190*/  FFMA R33, R77.reuse, R53, R34 ;  /* 0x000000354d217223 */ /* 0x040fe20000000022 */
[C---:B------:R-:W-:Y:S01]  /*41a0*/  FFMA R35, R77.reuse, R49, R36 ;  /* 0x000000314d237223 */ /* 0x040fe20000000024 */
[C---:B------:R-:W-:Y:S01]  /*41b0*/  FFMA R37, R77.reuse, R5, R0 ;  /* 0x000000054d257223 */ /* 0x040fe20000000000 */
[----:B------:R-:W-:Y:S01]  /*41c0*/  FFMA R77, R77, R109, R32 ;  /* 0x0000006d4d4d7223 */ /* 0x000fe20000000020 */
[C---:B------:R-:W-:Y:S01]  /*41d0*/  FFMA R46, R67.reuse, R55, R46 ;  /* 0x00000037432e7223 */ /* 0x040fe2000000002e */
[----:B------:R-:W-:Y:S01]  /*41e0*/  FFMA R60, R67, R7, R60 ;  /* 0x00000007433c7223 */ /* 0x000fe2000000003c */
[C---:B------:R-:W-:Y:S01]  /*41f0*/  FFMA R32, R78.reuse, R50, R35 ;  /* 0x000000324e207223 */ /* 0x040fe20000000023 */
[----:B------:R-:W2:Y:S01]  /*4200*/  LDS.128 R64, [R2.X4+UR4+0x6000] ;  /* 0x0060000402407984 */ /* 0x000ea20008004c00 */
[----:B------:R-:W-:Y:S01]  /*4210*/  FFMA R0, R78, R110, R77 ;  /* 0x0000006e4e007223 */ /* 0x000fe2000000004d */
[C---:B---3--:R-:W-:Y:S01]  /*4220*/  FFMA R22, R68.reuse, R52, R22 ;  /* 0x0000003444167223 */ /* 0x048fe20000000016 */
[C---:B------:R-:W-:Y:S01]  /*4230*/  FFMA R41, R79.reuse, R51, R32 ;  /* 0x000000334f297223 */ /* 0x040fe20000000020 */
[C---:B------:R-:W-:Y:S01]  /*4240*/  FFMA R32, R68.reuse, R48, R23 ;  /* 0x0000003044207223 */ /* 0x040fe20000000017 */
[----:B------:R-:W-:Y:S01]  /*4250*/  FFMA R43, R79, R111, R0 ;  /* 0x0000006f4f2b7223 */ /* 0x000fe20000000000 */
        /* <DEDUP_REMOVED lines=13> */
[C---:B------:R-:W-:Y:S01]  /*4330*/  FFMA R34, R70.reuse, R54, R35 ;  /* 0x0000003646227223 */ /* 0x040fe20000000023 */
[----:B------:R-:W-:Y:S01]  /*4340*/  LDS.128 R100, [R2.X4+UR4+0x10] ;  /* 0x0000100402647984 */ /* 0x000fe20008004c00 */
        /* <DEDUP_REMOVED lines=13> */
[----:B------:R-:W-:Y:S01]  /*4420*/  FFMA R30, R30, R6, R29 ;  /* 0x000000061e1e7223 */ /* 0x000fe2000000001d */
[-C--:B------:R-:W-:Y:S01]  /*4430*/  FFMA R18, R116, R52.reuse, R18 ;  /* 0x0000003474127223 */ /* 0x080fe20000000012 */
[C---:B------:R-:W-:Y:S01]  /*4440*/  FFMA R28, R31.reuse, R55, R28 ;  /* 0x000000371f1c7223 */ /* 0x040fe2000000001c */
[C---:B------:R-:W-:Y:S01]  /*4450*/  FFMA R29, R31.reuse, R51, R24 ;  /* 0x000000331f1d7223 */ /* 0x040fe20000000018 */
[C---:B------:R-:W-:Y:S01]  /*4460*/  FFMA R30, R31.reuse, R7, R30 ;  /* 0x000000071f1e7223 */ /* 0x040fe2000000001e */
[----:B------:R-:W-:Y:S01]  /*4470*/  FFMA R31, R31, R111, R0 ;  /* 0x0000006f1f1f7223 */ /* 0x000fe20000000000 */
[C---:B--2---:R-:W-:Y:S01]  /*4480*/  FFMA R10, R64.reuse, R52, R10 ;  /* 0x00000034400a7223 */ /* 0x044fe2000000000a */
        /* <DEDUP_REMOVED lines=10> */
[----:B------:R-:W1:Y:S01]  /*4530*/  LDS.128 R8, [R2.X4+UR4+0x6600] ;  /* 0x0066000402087984 */ /* 0x000e620008004c00 */
[C---:B------:R-:W-:Y:S01]  /*4540*/  FFMA R27, R67.reuse, R55, R0 ;  /* 0x00000037431b7223 */ /* 0x040fe20000000000 */
[----:B------:R-:W-:Y:S01]  /*4550*/  FFMA R66, R66, R6, R65 ;  /* 0x0000000642427223 */ /* 0x000fe20000000041 */
[----:B------:R-:W-:Y:S01]  /*4560*/  FFMA R36, R67, R51, R36 ;  /* 0x0000003343247223 */ /* 0x000fe20000000024 */
[C---:B---3--:R-:W-:Y:S01]  /*4570*/  FFMA R12, R20.reuse, R108, R12 ;  /* 0x0000006c140c7223 */ /* 0x048fe2000000000c */
        /* <DEDUP_REMOVED lines=10> */
[----:B------:R-:W2:Y:S01]  /*4620*/  LDS.128 R12, [R80+0x210] ;  /* 0x00021000500c7984 */ /* 0x000ea20000000c00 */
        /* <DEDUP_REMOVED lines=8> */
[----:B------:R-:W3:Y:S01]  /*46b0*/  LDS.128 R64, [R80+0x410] ;  /* 0x0004100050407984 */ /* 0x000ee20000000c00 */
[----:B------:R-:W-:Y:S01]  /*46c0*/  FFMA R19, R116, R108, R16 ;  /* 0x0000006c74137223 */ /* 0x000fe20000000010 */
[----:B------:R-:W-:Y:S01]  /*46d0*/  FFMA R116, R117, R53, R18 ;  /* 0x0000003575747223 */ /* 0x000fe20000000012 */
[C---:B------:R-:W-:Y:S01]  /*46e0*/  FFMA R0, R23.reuse, R55, R0 ;  /* 0x0000003717007223 */ /* 0x040fe20000000000 */
[----:B------:R-:W4:Y:S01]  /*46f0*/  LDS.128 R68, [R80+0x610] ;  /* 0x0006100050447984 */ /* 0x000f220000000c00 */
[C---:B------:R-:W-:Y:S01]  /*4700*/  FFMA R24, R23.reuse, R51, R24 ;  /* 0x0000003317187223 */ /* 0x040fe20000000018 */
[C---:B------:R-:W-:Y:S01]  /*4710*/  FFMA R25, R23.reuse, R7, R25 ;  /* 0x0000000717197223 */ /* 0x040fe20000000019 */
[----:B------:R-:W-:Y:S01]  /*4720*/  FFMA R26, R23, R111, R26 ;  /* 0x0000006f171a7223 */ /* 0x000fe2000000001a */
[C---:B------:R-:W-:Y:S01]  /*4730*/  FFMA R16, R117.reuse, R49, R20 ;  /* 0x0000003175107223 */ /* 0x040fe20000000014 */
[C---:B------:R-:W-:Y:S01]  /*4740*/  FFMA R18, R117.reuse, R5, R21 ;  /* 0x0000000575127223 */ /* 0x040fe20000000015 */
[----:B------:R-:W-:Y:S01]  /*4750*/  FFMA R17, R117, R109, R19 ;  /* 0x0000006d75117223 */ /* 0x000fe20000000013 */
[----:B------:R-:W5:Y:S01]  /*4760*/  LDS.128 R20, [R2.X4+UR4+0x210] ;  /* 0x0002100402147984 */ /* 0x000f620008004c00 */
[C---:B------:R-:W-:Y:S01]  /*4770*/  FFMA R117, R118.reuse, R50, R16 ;  /* 0x0000003276757223 */ /* 0x040fe20000000010 */
[C---:B------:R-:W-:Y:S01]  /*4780*/  FFMA R116, R118.reuse, R54, R116 ;  /* 0x0000003676747223 */ /* 0x040fe20000000074 */
[C---:B------:R-:W-:Y:S01]  /*4790*/  FFMA R16, R118.reuse, R6, R18 ;  /* 0x0000000676107223 */ /* 0x040fe20000000012 */
[----:B------:R-:W-:Y:S01]  /*47a0*/  FFMA R17, R118, R110, R17 ;  /* 0x0000006e76117223 */ /* 0x000fe20000000011 */
[C---:B-1----:R-:W-:Y:S01]  /*47b0*/  FFMA R4, R8.reuse, R4, R73 ;  /* 0x0000000408047223 */ /* 0x042fe20000000049 */
[C---:B------:R-:W-:Y:S01]  /*47c0*/  FFMA R116, R119.reuse, R55, R116 ;  /* 0x0000003777747223 */ /* 0x040fe20000000074 */
[C---:B------:R-:W-:Y:S01]  /*47d0*/  FFMA R117, R119.reuse, R51, R117 ;  /* 0x0000003377757223 */ /* 0x040fe20000000075 */
[C---:B------:R-:W-:Y:S01]  /*47e0*/  FFMA R118, R119.reuse, R7, R16 ;  /* 0x0000000777767223 */ /* 0x040fe20000000010 */
[C---:B------:R-:W-:Y:S01]  /*47f0*/  FFMA R52, R8.reuse, R52, R74 ;  /* 0x0000003408347223 */ /* 0x040fe2000000004a */
[C---:B------:R-:W-:Y:S01]  /*4800*/  FFMA R48, R8.reuse, R48, R75 ;  /* 0x0000003008307223 */ /* 0x040fe2000000004b */
[----:B------:R-:W-:Y:S01]  /*4810*/  FFMA R119, R119, R111, R17 ;  /* 0x0000006f77777223 */ /* 0x000fe20000000011 */
[----:B------:R-:W-:Y:S01]  /*4820*/  FFMA R8, R8, R108, R72 ;  /* 0x0000006c08087223 */ /* 0x000fe20000000048 */
[C---:B------:R-:W-:Y:S01]  /*4830*/  FFMA R5, R9.reuse, R5, R4 ;  /* 0x0000000509057223 */ /* 0x040fe20000000004 */
[----:B------:R-:W1:Y:S01]  /*4840*/  LDS.128 R16, [R2.X4+UR4+0x410] ;  /* 0x0004100402107984 */ /* 0x000e620008004c00 */
        /* <DEDUP_REMOVED lines=8> */
[C---:B--2---:R-:W-:Y:S01]  /*48d0*/  FFMA R6, R100.reuse, R12, R107 ;  /* 0x0000000c64067223 */ /* 0x044fe2000000006b */
[C---:B------:R-:W-:Y:S01]  /*48e0*/  FFMA R4, R100.reuse, R112, R121 ;  /* 0x0000007064047223 */ /* 0x040fe20000000079 */
[C---:B------:R-:W-:Y:S01]  /*48f0*/  FFMA R108, R11.reuse, R55, R108 ;  /* 0x000000370b6c7223 */ /* 0x040fe2000000006c */
[C---:B------:R-:W-:Y:S01]  /*4900*/  FFMA R109, R11.reuse, R51, R50 ;  /* 0x000000330b6d7223 */ /* 0x040fe20000000032 */
[----:B------:R-:W-:Y:S01]  /*4910*/  FFMA R111, R11, R111, R10 ;  /* 0x0000006f0b6f7223 */ /* 0x000fe2000000000a */
[----:B------:R-:W-:Y:S01]  /*4920*/  FFMA R44, R79, R7, R44 ;  /* 0x000000074f2c7223 */ /* 0x000fe2000000002c */
[C---:B------:R-:W-:Y:S01]  /*4930*/  FFMA R11, R101.reuse, R13, R6 ;  /* 0x0000000d650b7223 */ /* 0x040fe20000000006 */
[C---:B------:R-:W-:Y:S01]  /*4940*/  FFMA R33, R101.reuse, R113, R4 ;  /* 0x0000007165217223 */ /* 0x040fe20000000004 */
[----:B---3--:R-:W-:Y:S01]  /*4950*/  FFMA R120, R100, R64, R120 ;  /* 0x0000004064787223 */ /* 0x008fe20000000078 */
[----:B------:R-:W2:Y:S01]  /*4960*/  LDS.128 R4, [R2.X4+UR4+0x610] ;  /* 0x0006100402047984 */ /* 0x000ea20008004c00 */
[----:B------:R-:W-:Y:S01]  /*4970*/  FFMA R8, R102, R14, R11 ;  /* 0x0000000e66087223 */ /* 0x000fe2000000000b */
[----:B----4-:R-:W-:Y:S01]  /*4980*/  FFMA R100, R100, R68, R87 ;  /* 0x0000004464647223 */ /* 0x010fe20000000057 */
[----:B------:R-:W-:Y:S01]  /*4990*/  FFMA R9, R101, R65, R120 ;  /* 0x0000004165097223 */ /* 0x000fe20000000078 */
[C---:B------:R-:W-:Y:S01]  /*49a0*/  FFMA R10, R102.reuse, R114, R33 ;  /* 0x00000072660a7223 */ /* 0x040fe20000000021 */
[----:B------:R-:W-:Y:S01]  /*49b0*/  FFMA R87, R103, R15, R8 ;  /* 0x0000000f67577223 */ /* 0x000fe20000000008 */
[----:B------:R-:W-:Y:S01]  /*49c0*/  FFMA R101, R101, R69, R100 ;  /* 0x0000004565657223 */ /* 0x000fe20000000064 */
[----:B------:R-:W-:Y:S01]  /*49d0*/  FFMA R48, R102, R66, R9 ;  /* 0x0000004266307223 */ /* 0x000fe20000000009 */
[C---:B-----5:R-:W-:Y:S01]  /*49e0*/  FFMA R82, R20.reuse, R64, R82 ;  /* 0x0000004014527223 */ /* 0x060fe20000000052 */
[C---:B------:R-:W-:Y:S01]  /*49f0*/  FFMA R8, R20.reuse, R68, R81 ;  /* 0x0000004414087223 */ /* 0x040fe20000000051 */
        /* <DEDUP_REMOVED lines=8> */
[C---:B------:R-:W-:Y:S01]  /*4a80*/  FFMA R101, R103.reuse, R67, R48 ;  /* 0x0000004367657223 */ /* 0x040fe20000000030 */
[----:B------:R-:W3:Y:S01]  /*4a90*/  LDS.128 R8, [R2.X4+UR4+0x2010] ;  /* 0x0020100402087984 */ /* 0x000ee20008004c00 */
[-C--:B------:R-:W-:Y:S01]  /*4aa0*/  FFMA R103, R103, R71.reuse, R32 ;  /* 0x0000004767677223 */ /* 0x080fe20000000020 */
[C---:B------:R-:W-:Y:S01]  /*4ab0*/  FFMA R32, R22.reuse, R66, R33 ;  /* 0x0000004216207223 */ /* 0x040fe20000000021 */
[C---:B------:R-:W-:Y:S01]  /*4ac0*/  FFMA R20, R22.reuse, R70, R49 ;  /* 0x0000004616147223 */ /* 0x040fe20000000031 */
        /* <DEDUP_REMOVED lines=8> */
[----:B------:R-:W-:Y:S01]  /*4b50*/  FFMA R42, R79, R55, R42 ;  /* 0x000000374f2a7223 */ /* 0x000fe2000000002a */
[C---:B------:R-:W-:Y:S01]  /*4b60*/  FFMA R79, R23.reuse, R67, R32 ;  /* 0x00000043174f7223 */ /* 0x040fe20000000020 */
[----:B------:R-:W-:Y:S01]  /*4b70*/  FFMA R82, R23, R115, R82 ;  /* 0x0000007317527223 */ /* 0x000fe20000000052 */
[C---:B------:R-:W-:Y:S01]  /*4b80*/  FFMA R33, R17.reuse, R65, R22 ;  /* 0x0000004111217223 */ /* 0x040fe20000000016 */
[C---:B------:R-:W-:Y:S01]  /*4b90*/  FFMA R49, R17.reuse, R69, R98 ;  /* 0x0000004511317223 */ /* 0x040fe20000000062 */
[C---:B------:R-:W-:Y:S01]  /*4ba0*/  FFMA R51, R17.reuse, R13, R20 ;  /* 0x0000000d11337223 */ /* 0x040fe20000000014 */
[----:B------:R-:W-:Y:S01]  /*4bb0*/  FFMA R17, R17, R113, R104 ;  /* 0x0000007111117223 */ /* 0x000fe20000000068 */
[----:B------:R-:W1:Y:S01]  /*4bc0*/  LDS.128 R20, [R2.X4+UR4+0x2210] ;  /* 0x0022100402147984 */ /* 0x000e620008004c00 */
[C---:B------:R-:W-:Y:S01]  /*4bd0*/  FFMA R32, R18.reuse, R66, R33 ;  /* 0x0000004212207223 */ /* 0x040fe20000000021 */
[C---:B------:R-:W-:Y:S01]  /*4be0*/  FFMA R76, R18.reuse, R70, R49 ;  /* 0x00000046124c7223 */ /* 0x040fe20000000031 */
[C---:B------:R-:W-:Y:S01]  /*4bf0*/  FFMA R16, R18.reuse, R114, R17 ;  /* 0x0000007212107223 */ /* 0x040fe20000000011 */
[----:B------:R-:W-:Y:S01]  /*4c00*/  FFMA R78, R18, R14, R51 ;  /* 0x0000000e124e7223 */ /* 0x000fe20000000033 */
[C---:B--2---:R-:W-:Y:S01]  /*4c10*/  FFMA R18, R4.reuse, R64, R95 ;  /* 0x0000004004127223 */ /* 0x044fe2000000005f */
        /* <DEDUP_REMOVED lines=10> */
[----:B------:R-:W2:Y:S01]  /*4cc0*/  LDS.128 R16, [R2.X4+UR4+0x2410] ;  /* 0x0024100402107984 */ /* 0x000ea20008004c00 */
[----:B------:R-:W-:Y:S01]  /*4cd0*/  FFMA R5, R5, R113, R96 ;  /* 0x0000007105057223 */ /* 0x000fe20000000060 */
[C---:B------:R-:W-:Y:S01]  /*4ce0*/  FFMA R32, R6.reuse, R66, R33 ;  /* 0x0000004206207223 */ /* 0x040fe20000000021 */
[C---:B------:R-:W-:Y:S01]  /*4cf0*/  FFMA R48, R6.reuse, R70, R49 ;  /* 0x0000004606307223 */ /* 0x040fe20000000031 */
[C---:B------:R-:W-:Y:S01]  /*4d00*/  FFMA R74, R6.reuse, R14, R51 ;  /* 0x0000000e064a7223 */ /* 0x040fe20000000033 */
[----:B------:R-:W-:Y:S01]  /*4d10*/  FFMA R4, R6, R114, R5 ;  /* 0x0000007206047223 */ /* 0x000fe20000000005 */
[C---:B---3--:R-:W-:Y:S01]  /*4d20*/  FFMA R6, R8.reuse, R64, R91 ;  /* 0x0000004008067223 */ /* 0x048fe2000000005b */
[C---:B------:R-:W-:Y:S01]  /*4d30*/  FFMA R90, R8.reuse, R68, R90 ;  /* 0x00000044085a7223 */ /* 0x040fe2000000005a */
[C---:B------:R-:W-:Y:S01]  /*4d40*/  FFMA R92, R8.reuse, R112, R92 ;  /* 0x00000070085c7223 */ /* 0x040fe2000000005c */
[----:B------:R-:W-:Y:S01]  /*4d50*/  FFMA R73, R7, R115, R4 ;  /* 0x0000007307497223 */ /* 0x000fe20000000004 */
[----:B------:R-:W-:Y:S01]  /*4d60*/  FFMA R4, R8, R12, R93 ;  /* 0x0000000c08047223 */ /* 0x000fe2000000005d */
[C---:B------:R-:W-:Y:S01]  /*4d70*/  FFMA R49, R9.reuse, R65, R6 ;  /* 0x0000004109317223 */ /* 0x040fe20000000006 */
[----:B------:R-:W-:Y:S01]  /*4d80*/  FFMA R51, R9, R69, R90 ;  /* 0x0000004509337223 */ /* 0x000fe2000000005a */
[----:B------:R-:W-:Y:S01]  /*4d90*/  FFMA R32, R7, R67, R32 ;  /* 0x0000004307207223 */ /* 0x000fe20000000020 */
[C---:B------:R-:W-:Y:S01]  /*4da0*/  FFMA R53, R9.reuse, R13, R4 ;  /* 0x0000000d09357223 */ /* 0x040fe20000000004 */
[----:B------:R-:W-:Y:S01]  /*4db0*/  FFMA R9, R9, R113, R92 ;  /* 0x0000007109097223 */ /* 0x000fe2000000005c */
        /* <DEDUP_REMOVED lines=20> */
[----:B------:R-:W1:Y:S01]  /*4f00*/  LDS.128 R8, [R2.X4+UR4+0x4010] ;  /* 0x0040100402087984 */ /* 0x000e620008004c00 */
[C---:B------:R-:W-:Y:S01]  /*4f10*/  FFMA R20, R22.reuse, R70, R51 ;  /* 0x0000004616147223 */ /* 0x040fe20000000033 */
[C---:B------:R-:W-:Y:S01]  /*4f20*/  FFMA R92, R22.reuse, R114, R21 ;  /* 0x00000072165c7223 */ /* 0x040fe20000000015 */
[----:B------:R-:W-:Y:S01]  /*4f30*/  FFMA R22, R22, R14, R53 ;  /* 0x0000000e16167223 */ /* 0x000fe20000000035 */
[C---:B--2---:R-:W-:Y:S01]  /*4f40*/  FFMA R56, R16.reuse, R68, R56 ;  /* 0x0000004410387223 */ /* 0x044fe20000000038 */
[C---:B------:R-:W-:Y:S01]  /*4f50*/  FFMA R91, R23.reuse, R71, R20 ;  /* 0x00000047175b7223 */ /* 0x040fe20000000014 */
[C---:B------:R-:W-:Y:S01]  /*4f60*/  FFMA R20, R16.reuse, R12, R59 ;  /* 0x0000000c10147223 */ /* 0x040fe2000000003b */
        /* <DEDUP_REMOVED lines=10> */
[----:B------:R-:W2:Y:S01]  /*5010*/  LDS.128 R56, [R2.X4+UR4+0x4210] ;  /* 0x0042100402387984 */ /* 0x000ea20008004c00 */
[C---:B------:R-:W-:Y:S01]  /*5020*/  FFMA R16, R18.reuse, R70, R23 ;  /* 0x0000004612107223 */ /* 0x040fe20000000017 */
[C---:B------:R-:W-:Y:S01]  /*5030*/  FFMA R86, R18.reuse, R114, R17 ;  /* 0x0000007212567223 */ /* 0x040fe20000000011 */
[----:B------:R-:W-:Y:S01]  /*5040*/  FFMA R18, R18, R14, R49 ;  /* 0x0000000e12127223 */ /* 0x000fe20000000031 */
[C---:B------:R-:W-:Y:S01]  /*5050*/  FFMA R84, R19.reuse, R67, R84 ;  /* 0x0000004313547223 */ /* 0x040fe20000000054 */
[C---:B------:R-:W-:Y:S01]  /*5060*/  FFMA R85, R19.reuse, R71, R16 ;  /* 0x0000004713557223 */ /* 0x040fe20000000010 */
[C---:B---3--:R-:W-:Y:S01]  /*5070*/  FFMA R62, R4.reuse, R64, R62 ;  /* 0x00000040043e7223 */ /* 0x048fe2000000003e */
[C---:B------:R-:W-:Y:S01]  /*5080*/  FFMA R16, R4.reuse, R68, R61 ;  /* 0x0000004404107223 */ /* 0x040fe2000000003d */
[C---:B------:R-:W-:Y:S01]  /*5090*/  FFMA R88, R4.reuse, R12, R88 ;  /* 0x0000000c04587223 */ /* 0x040fe20000000058 */
[----:B------:R-:W-:Y:S01]  /*50a0*/  FFMA R4, R4, R112, R63 ;  /* 0x0000007004047223 */ /* 0x000fe2000000003f */
[C---:B------:R-:W-:Y:S01]  /*50b0*/  FFMA R86, R19.reuse, R115, R86 ;  /* 0x0000007313567223 */ /* 0x040fe20000000056 */
        /* <DEDUP_REMOVED lines=12> */
[C---:B-1----:R-:W-:Y:S01]  /*5180*/  FFMA R46, R8.reuse, R64, R46 ;  /* 0x00000040082e7223 */ /* 0x042fe2000000002e */
        /* <DEDUP_REMOVED lines=39> */
[C---:B------:R-:W-:Y:S01]  /*5400*/  FFMA R35, R21.reuse, R69, R16 ;  /* 0x0000004515237223 */ /* 0x040fe20000000010 */
[C---:B------:R-:W-:Y:S01]  /*5410*/  FFMA R39, R21.reuse, R65, R34 ;  /* 0x0000004115277223 */ /* 0x040fe20000000022 */
[----:B------:R-:W3:Y:S01]  /*5420*/  LDS.128 R16, [R2.X4+UR4+0x6210] ;  /* 0x0062100402107984 */ /* 0x000ee20008004c00 */
        /* <DEDUP_REMOVED lines=20> */
[----:B------:R-:W1:Y:S01]  /*5570*/  LDS.128 R28, [R2.X4+UR4+0x6410] ;  /* 0x00641004021c7984 */ /* 0x000e620008004c00 */
[C---:B------:R-:W-:Y:S01]  /*5580*/  FFMA R34, R6.reuse, R70, R21 ;  /* 0x0000004606227223 */ /* 0x040fe20000000015 */
[----:B------:R-:W-:Y:S01]  /*5590*/  FFMA R6, R6, R14, R5 ;  /* 0x0000000e06067223 */ /* 0x000fe20000000005 */
[C---:B------:R-:W-:Y:S01]  /*55a0*/  FFMA R35, R7.reuse, R67, R4 ;  /* 0x0000004307237223 */ /* 0x040fe20000000004 */
[C---:B------:R-:W-:Y:S01]  /*55b0*/  FFMA R40, R7.reuse, R115, R40 ;  /* 0x0000007307287223 */ /* 0x040fe20000000028 */
[C---:B--2---:R-:W-:Y:S01]  /*55c0*/  FFMA R36, R8.reuse, R68, R36 ;  /* 0x0000004408247223 */ /* 0x044fe20000000024 */
        /* <DEDUP_REMOVED lines=14> */
[C---:B---3--:R-:W-:Y:S01]  /*56b0*/  FFMA R26, R16.reuse, R112, R26 ;  /* 0x00000070101a7223 */ /* 0x048fe2000000001a */
        /* <DEDUP_REMOVED lines=13> */
[----:B------:R-:W-:Y:S01]  /*5790*/  LDS.128 R96, [R2.X4+UR4+0x20] ;  /* 0x0000200402607984 */ /* 0x000fe20008004c00 */
[C---:B------:R-:W-:Y:S01]  /*57a0*/  FFMA R25, R18.reuse, R14, R25 ;  /* 0x0000000e12197223 */ /* 0x040fe20000000019 */
[----:B------:R-:W-:Y:S01]  /*57b0*/  FFMA R0, R18, R70, R17 ;  /* 0x0000004612007223 */ /* 0x000fe20000000011 */
[C---:B------:R-:W-:Y:S01]  /*57c0*/  FFMA R24, R19.reuse, R67, R24 ;  /* 0x0000004313187223 */ /* 0x040fe20000000018 */
[----:B------:R-:W3:Y:S01]  /*57d0*/  LDS.128 R8, [R80+0x220] ;  /* 0x0002200050087984 */ /* 0x000ee20000000c00 */
[----:B------:R-:W-:Y:S01]  /*57e0*/  FFMA R25, R19, R15, R25 ;  /* 0x0000000f13197223 */ /* 0x000fe20000000019 */
[C---:B-1----:R-:W-:Y:S01]  /*57f0*/  FFMA R16, R28.reuse, R64, R116 ;  /* 0x000000401c107223 */ /* 0x042fe20000000074 */
[C---:B------:R-:W-:Y:S01]  /*5800*/  FFMA R117, R28.reuse, R68, R117 ;  /* 0x000000441c757223 */ /* 0x040fe20000000075 */
[----:B------:R-:W1:Y:S01]  /*5810*/  LDS.128 R60, [R80+0x620] ;  /* 0x00062000503c7984 */ /* 0x000e620000000c00 */
[C---:B------:R-:W-:Y:S01]  /*5820*/  FFMA R17, R28.reuse, R112, R119 ;  /* 0x000000701c117223 */ /* 0x040fe20000000077 */
[----:B------:R-:W-:Y:S01]  /*5830*/  FFMA R18, R28, R12, R118 ;  /* 0x0000000c1c127223 */ /* 0x000fe20000000076 */
[C---:B------:R-:W-:Y:S01]  /*5840*/  FFMA R16, R29.reuse, R65, R16 ;  /* 0x000000411d107223 */ /* 0x040fe20000000010 */
[----:B------:R-:W4:Y:S01]  /*5850*/  LDS.128 R104, [R80+0x20] ;  /* 0x0000200050687984 */ /* 0x000f220000000c00 */
[C---:B------:R-:W-:Y:S01]  /*5860*/  FFMA R28, R29.reuse, R69, R117 ;  /* 0x000000451d1c7223 */ /* 0x040fe20000000075 */
[C---:B------:R-:W-:Y:S01]  /*5870*/  FFMA R17, R29.reuse, R113, R17 ;  /* 0x000000711d117223 */ /* 0x040fe20000000011 */
[----:B------:R-:W-:Y:S01]  /*5880*/  FFMA R18, R29, R13, R18 ;  /* 0x0000000d1d127223 */ /* 0x000fe20000000012 */
[----:B------:R-:W5:Y:S01]  /*5890*/  LDS.128 R52, [R80+0x420] ;  /* 0x0004200050347984 */ /* 0x000f620000000c00 */
[C---:B------:R-:W-:Y:S01]  /*58a0*/  FFMA R29, R30.reuse, R66, R16 ;  /* 0x000000421e1d7223 */ /* 0x040fe20000000010 */
[C---:B------:R-:W-:Y:S01]  /*58b0*/  FFMA R28, R30.reuse, R70, R28 ;  /* 0x000000461e1c7223 */ /* 0x040fe2000000001c */
[C---:B------:R-:W-:Y:S01]  /*58c0*/  FFMA R16, R30.reuse, R14, R18 ;  /* 0x0000000e1e107223 */ /* 0x040fe20000000012 */
[----:B------:R-:W5:Y:S01]  /*58d0*/  LDS.128 R20, [R2.X4+UR4+0x220] ;  /* 0x0002200402147984 */ /* 0x000f620008004c00 */
[----:B------:R-:W-:Y:S01]  /*58e0*/  FFMA R17, R30, R114, R17 ;  /* 0x000000721e117223 */ /* 0x000fe20000000011 */
[C---:B------:R-:W-:Y:S01]  /*58f0*/  FFMA R28, R31.reuse, R71, R28 ;  /* 0x000000471f1c7223 */ /* 0x040fe2000000001c */
[C---:B------:R-:W-:Y:S01]  /*5900*/  FFMA R29, R31.reuse, R67, R29 ;  /* 0x000000431f1d7223 */ /* 0x040fe2000000001d */
[----:B------:R-:W-:Y:S01]  /*5910*/  FFMA R30, R31, R15, R16 ;  /* 0x0000000f1f1e7223 */ /* 0x000fe20000000010 */
[C---:B--2---:R-:W-:Y:S01]  /*5920*/  FFMA R110, R4.reuse, R12, R110 ;  /* 0x0000000c046e7223 */ /* 0x044fe2000000006e */
[C---:B------:R-:W-:Y:S01]  /*5930*/  FFMA R109, R4.reuse, R68, R109 ;  /* 0x00000044046d7223 */ /* 0x040fe2000000006d */
[C---:B------:R-:W-:Y:S01]  /*5940*/  FFMA R108, R4.reuse, R64, R108 ;  /* 0x00000040046c7223 */ /* 0x040fe2000000006c */
[C---:B------:R-:W-:Y:S01]  /*5950*/  FFMA R0, R19.reuse, R71, R0 ;  /* 0x0000004713007223 */ /* 0x040fe20000000000 */
[-C--:B------:R-:W-:Y:S01]  /*5960*/  FFMA R26, R19, R115.reuse, R26 ;  /* 0x00000073131a7223 */ /* 0x080fe2000000001a */
[----:B------:R-:W-:Y:S01]  /*5970*/  FFMA R31, R31, R115, R17 ;  /* 0x000000731f1f7223 */ /* 0x000fe20000000011 */
[----:B------:R-:W-:Y:S01]  /*5980*/  FFMA R4, R4, R112, R111 ;  /* 0x0000007004047223 */ /* 0x000fe2000000006f */
[----:B------:R-:W2:Y:S01]  /*5990*/  LDS.128 R16, [R2.X4+UR4+0x420] ;  /* 0x0004200402107984 */ /* 0x000ea20008004c00 */
        /* <DEDUP_REMOVED lines=13> */
[----:B------:R-:W-:Y:S01]  /*5a70*/  LDS.128 R108, [R80+0x30] ;  /* 0x00003000506c7984 */ /* 0x000fe20000000c00 */
[----:B-1----:R-:W-:-:S02]  /*5a80*/  FFMA R6, R96, R60, R103 ;  /* 0x0000003c60067223 */ /* 0x002fc40000000067 */
[C---:B------:R-:W-:Y:S01]  /*5a90*/  FFMA R15, R97.reuse, R9, R4 ;  /* 0x00000009610f7223 */ /* 0x040fe20000000004 */
[----:B------:R-:W-:Y:S01]  /*5aa0*/  LDS.128 R212, [R2.X4+UR4+0x61d0] ;  /* 0x0061d00402d47984 */ /* 0x000fe20008004c00 */
[----:B----4-:R-:W-:Y:S01]  /*5ab0*/  FFMA R102, R96, R104, R102 ;  /* 0x0000006860667223 */ /* 0x010fe20000000066 */
[C---:B------:R-:W-:Y:S01]  /*5ac0*/  FFMA R13, R97.reuse, R61, R6 ;  /* 0x0000003d610d7223 */ /* 0x040fe20000000006 */
[----:B------:R-:W-:Y:S01]  /*5ad0*/  FFMA R12, R98, R10, R15 ;  /* 0x0000000a620c7223 */ /* 0x000fe2000000000f */
[----:B------:R-:W1:Y:S01]  /*5ae0*/  LDS.128 R4, [R2.X4+UR4+0x620] ;  /* 0x0006200402047984 */ /* 0x000e620008004c00 */
[----:B-----5:R-:W-:Y:S01]  /*5af0*/  FFMA R96, R96, R52, R101 ;  /* 0x0000003460607223 */ /* 0x020fe20000000065 */
[----:B------:R-:W-:Y:S01]  /*5b00*/  FFMA R65, R97, R105, R102 ;  /* 0x0000006961417223 */ /* 0x000fe20000000066 */
[C---:B------:R-:W-:Y:S01]  /*5b10*/  FFMA R66, R98.reuse, R62, R13 ;  /* 0x0000003e62427223 */ /* 0x040fe2000000000d */
[----:B------:R-:W-:Y:S01]  /*5b20*/  FFMA R87, R99, R11, R12 ;  /* 0x0000000b63577223 */ /* 0x000fe2000000000c */
[----:B------:R-:W-:Y:S01]  /*5b30*/  FFMA R97, R97, R53, R96 ;  /* 0x0000003561617223 */ /* 0x000fe20000000060 */
        /* <DEDUP_REMOVED lines=8> */
[----:B------:R-:W-:Y:S01]  /*5bc0*/  FFMA R64, R20, R52, R79 ;  /* 0x0000003414407223 */ /* 0x000fe2000000004f */
[C---:B------:R-:W-:Y:S01]  /*5bd0*/  FFMA R69, R21.reuse, R9, R12 ;  /* 0x0000000915457223 */ /* 0x040fe2000000000c */
[C---:B------:R-:W-:Y:S01]  /*5be0*/  FFMA R65, R21.reuse, R61, R14 ;  /* 0x0000003d15417223 */ /* 0x040fe2000000000e */
[----:B--2---:R-:W-:Y:S01]  /*5bf0*/  FFMA R76, R16, R60, R76 ;  /* 0x0000003c104c7223 */ /* 0x004fe2000000004c */
[C---:B------:R-:W-:Y:S01]  /*5c00*/  FFMA R67, R21.reuse, R53, R64 ;  /* 0x0000003515437223 */ /* 0x040fe20000000040 */
[----:B------:R-:W2:Y:S01]  /*5c10*/  LDS.128 R12, [R2.X4+UR4+0x2020] ;  /* 0x00202004020c7984 */ /* 0x000ea20008004c00 */
        /* <DEDUP_REMOVED lines=9> */
[C---:B------:R-:W-:Y:S01]  /*5cb0*/  FFMA R82, R23.reuse, R107, R82 ;  /* 0x0000006b17527223 */ /* 0x040fe20000000052 */
[----:B------:R-:W-:Y:S01]  /*5cc0*/  FFMA R83, R23, R11, R22 ;  /* 0x0000000b17537223 */ /* 0x000fe20000000016 */
        /* <DEDUP_REMOVED lines=25> */
[C---:B------:R-:W-:Y:S01]  /*5e60*/  FFMA R74, R6.reuse, R10, R67 ;  /* 0x0000000a064a7223 */ /* 0x040fe20000000043 */
[----:B------:R-:W-:Y:S01]  /*5e70*/  FFMA R4, R6, R106, R5 ;  /* 0x0000006a06047223 */ /* 0x000fe20000000005 */
[----:B------:R-:W-:Y:S01]  /*5e80*/  FFMA R32, R7, R55, R32 ;  /* 0x0000003707207223 */ /* 0x000fe20000000020 */
[C---:B--2---:R-:W-:Y:S01]  /*5e90*/  FFMA R94, R12.reuse, R60, R94 ;  /* 0x0000003c0c5e7223 */ /* 0x044fe2000000005e */
        /* <DEDUP_REMOVED lines=8> */
[----:B------:R-:W-:Y:S01]  /*5f20*/  FFMA R74, R7, R11, R74 ;  /* 0x0000000b074a7223 */ /* 0x000fe2000000004a */
[----:B------:R-:W-:Y:S01]  /*5f30*/  FFMA R13, R13, R105, R12 ;  /* 0x000000690d0d7223 */ /* 0x000fe2000000000c */
[----:B------:R-:W2:Y:S01]  /*5f40*/  LDS.128 R4, [R2.X4+UR4+0x2620] ;  /* 0x0026200402047984 */ /* 0x000ea20008004c00 */
[C---:B------:R-:W-:Y:S01]  /*5f50*/  FFMA R64, R14.reuse, R54, R67 ;  /* 0x000000360e407223 */ /* 0x040fe20000000043 */
[C---:B------:R-:W-:Y:S01]  /*5f60*/  FFMA R70, R14.reuse, R62, R65 ;  /* 0x0000003e0e467223 */ /* 0x040fe20000000041 */
[C---:B------:R-:W-:Y:S01]  /*5f70*/  FFMA R12, R14.reuse, R106, R13 ;  /* 0x0000006a0e0c7223 */ /* 0x040fe2000000000d */
[----:B------:R-:W-:Y:S01]  /*5f80*/  FFMA R72, R14, R10, R69 ;  /* 0x0000000a0e487223 */ /* 0x000fe20000000045 */
[C---:B---3--:R-:W-:Y:S01]  /*5f90*/  FFMA R14, R20.reuse, R60, R91 ;  /* 0x0000003c140e7223 */ /* 0x048fe2000000005b */
        /* <DEDUP_REMOVED lines=9> */
[C---:B------:R-:W-:Y:S01]  /*6030*/  FFMA R67, R21.reuse, R53, R90 ;  /* 0x0000003515437223 */ /* 0x040fe2000000005a */
[----:B------:R-:W3:Y:S01]  /*6040*/  LDS.128 R12, [R2.X4+UR4+0x4020] ;  /* 0x00402004020c7984 */ /* 0x000ee20008004c00 */
        /* <DEDUP_REMOVED lines=9> */
[----:B------:R-:W-:Y:S01]  /*60e0*/  FFMA R20, R16, R8, R89 ;  /* 0x0000000810147223 */ /* 0x000fe20000000059 */
        /* <DEDUP_REMOVED lines=18> */
[C---:B------:R-:W-:Y:S01]  /*6210*/  FFMA R64, R19.reuse, R55, R64 ;  /* 0x0000003713407223 */ /* 0x040fe20000000040 */
        /* <DEDUP_REMOVED lines=54> */
[----:B------:R-:W2:Y:S01]  /*6580*/  LDS.128 R12, [R2.X4+UR4+0x6220] ;  /* 0x00622004020c7984 */ /* 0x000ea20008004c00 */
        /* <DEDUP_REMOVED lines=11> */
[C---:B------:R-:W-:Y:S01]  /*6640*/  FFMA R34, R4.reuse, R60, R34 ;  /* 0x0000003c04227223 */ /* 0x040fe20000000022 */
[----:B------:R-:W-:Y:S01]  /*6650*/  FFMA R4, R4, R8, R39 ;  /* 0x0000000804047223 */ /* 0x000fe20000000027 */
[----:B------:R-:W-:Y:S01]  /*6660*/  FFMA R44, R23, R11, R44 ;  /* 0x0000000b172c7223 */ /* 0x000fe2000000002c */
[C---:B------:R-:W-:Y:S01]  /*6670*/  FFMA R21, R5.reuse, R53, R20 ;  /* 0x0000003505157223 */ /* 0x040fe20000000014 */
[----:B------:R-:W3:Y:S01]  /*6680*/  LDS.128 R88, [R2.X4+UR4+0x6420] ;  /* 0x0064200402587984 */ /* 0x000ee20008004c00 */
        /* <DEDUP_REMOVED lines=8> */
[C---:B-1----:R-:W-:Y:S01]  /*6710*/  FFMA R4, R16.reuse, R60, R27 ;  /* 0x0000003c10047223 */ /* 0x042fe2000000001b */
        /* <DEDUP_REMOVED lines=14> */
[----:B------:R-:W-:Y:S01]  /*6800*/  FFMA R18, R18, R10, R17 ;  /* 0x0000000a12127223 */ /* 0x000fe20000000011 */
[C---:B--2---:R-:W-:Y:S01]  /*6810*/  FFMA R26, R12.reuse, R104, R26 ;  /* 0x000000680c1a7223 */ /* 0x044fe2000000001a */
        /* <DEDUP_REMOVED lines=8> */
[----:B------:R-:W2:Y:S01]  /*68a0*/  LDS.128 R100, [R2.X4+UR4+0x30] ;  /* 0x0000300402647984 */ /* 0x000ea20008004c00 */
[C---:B------:R-:W-:Y:S01]  /*68b0*/  FFMA R25, R13.reuse, R9, R16 ;  /* 0x000000090d197223 */ /* 0x040fe20000000010 */
[C---:B------:R-:W-:Y:S01]  /*68c0*/  FFMA R26, R14.reuse, R106, R19 ;  /* 0x0000006a0e1a7223 */ /* 0x040fe20000000013 */
[----:B------:R-:W-:Y:S01]  /*68d0*/  FFMA R0, R14, R62, R17 ;  /* 0x0000003e0e007223 */ /* 0x000fe20000000011 */
[----:B------:R-:W-:Y:S01]  /*68e0*/  LDS.128 R56, [R80+0x630] ;  /* 0x0006300050387984 */ /* 0x000fe20000000c00 */
[----:B------:R-:W-:Y:S01]  /*68f0*/  FFMA R24, R12, R52, R24 ;  /* 0x000000340c187223 */ /* 0x000fe20000000018 */
[----:B---3--:R-:W-:Y:S01]  /*6900*/  FFMA R28, R88, R60, R28 ;  /* 0x0000003c581c7223 */ /* 0x008fe2000000001c */
[----:B------:R-:W-:Y:S01]  /*6910*/  FFMA R25, R14, R10, R25 ;  /* 0x0000000a0e197223 */ /* 0x000fe20000000019 */
[----:B------:R-:W3:Y:S01]  /*6920*/  LDS.128 R16, [R80+0x230] ;  /* 0x0002300050107984 */ /* 0x000ee20000000c00 */
[----:B------:R-:W-:Y:S01]  /*6930*/  FFMA R13, R13, R53, R24 ;  /* 0x000000350d0d7223 */ /* 0x000fe20000000018 */
[----:B------:R-:W-:Y:S01]  /*6940*/  FFMA R12, R88, R52, R29 ;  /* 0x00000034580c7223 */ /* 0x000fe2000000001d */
[----:B------:R-:W-:Y:S01]  /*6950*/  FFMA R0, R15, R63, R0 ;  /* 0x0000003f0f007223 */ /* 0x000fe20000000000 */
[----:B------:R-:W4:Y:S01]  /*6960*/  LDS.128 R20, [R80+0x430] ;  /* 0x0004300050147984 */ /* 0x000f220000000c00 */
[----:B------:R-:W-:Y:S01]  /*6970*/  FFMA R24, R14, R54, R13 ;  /* 0x000000360e187223 */ /* 0x000fe2000000000d */
[C---:B------:R-:W-:Y:S01]  /*6980*/  FFMA R13, R88.reuse, R104, R31 ;  /* 0x00000068580d7223 */ /* 0x040fe2000000001f */
[----:B------:R-:W-:Y:S01]  /*6990*/  FFMA R14, R88, R8, R30 ;  /* 0x00000008580e7223 */ /* 0x000fe2000000001e */
[C---:B------:R-:W-:Y:S01]  /*69a0*/  FFMA R88, R89.reuse, R61, R28 ;  /* 0x0000003d59587223 */ /* 0x040fe2000000001c */
[C---:B------:R-:W-:Y:S01]  /*69b0*/  FFMA R12, R89.reuse, R53, R12 ;  /* 0x00000035590c7223 */ /* 0x040fe2000000000c */
[----:B------:R-:W5:Y:S01]  /*69c0*/  LDS.128 R28, [R2.X4+UR4+0x230] ;  /* 0x00023004021c7984 */ /* 0x000f620008004c00 */
        /* <DEDUP_REMOVED lines=8> */
[----:B------:R-:W-:Y:S01]  /*6a50*/  FFMA R24, R15, R55, R24 ;  /* 0x000000370f187223 */ /* 0x000fe20000000018 */
[-C--:B------:R-:W-:Y:S01]  /*6a60*/  FFMA R90, R91, R11.reuse, R12 ;  /* 0x0000000b5b5a7223 */ /* 0x080fe2000000000c */
[C---:B-1----:R-:W-:Y:S01]  /*6a70*/  FFMA R114, R4.reuse, R8, R114 ;  /* 0x0000000804727223 */ /* 0x042fe20000000072 */
[C---:B------:R-:W-:Y:S01]  /*6a80*/  FFMA R112, R4.reuse, R60, R112 ;  /* 0x0000003c04707223 */ /* 0x040fe20000000070 */
[C---:B------:R-:W-:Y:S01]  /*6a90*/  FFMA R113, R4.reuse, R52, R113 ;  /* 0x0000003404717223 */ /* 0x040fe20000000071 */
[----:B------:R-:W-:Y:S01]  /*6aa0*/  FFMA R4, R4, R104, R115 ;  /* 0x0000006804047223 */ /* 0x000fe20000000073 */
[C---:B------:R-:W-:Y:S01]  /*6ab0*/  FFMA R25, R15.reuse, R11, R25 ;  /* 0x0000000b0f197223 */ /* 0x040fe20000000019 */
[-C--:B------:R-:W-:Y:S01]  /*6ac0*/  FFMA R26, R15, R107.reuse, R26 ;  /* 0x0000006b0f1a7223 */ /* 0x080fe2000000001a */
        /* <DEDUP_REMOVED lines=14> */
[C---:B---3--:R-:W-:Y:S01]  /*6bb0*/  FFMA R4, R100.reuse, R16, R87 ;  /* 0x0000001064047223 */ /* 0x048fe20000000057 */
[C---:B------:R-:W-:Y:S01]  /*6bc0*/  FFMA R6, R100.reuse, R56, R97 ;  /* 0x0000003864067223 */ /* 0x040fe20000000061 */
[----:B------:R-:W-:Y:S01]  /*6bd0*/  FFMA R106, R7, R11, R10 ;  /* 0x0000000b076a7223 */ /* 0x000fe2000000000a */
[----:B----4-:R-:W-:Y:S01]  /*6be0*/  FFMA R100, R100, R20, R99 ;  /* 0x0000001464647223 */ /* 0x010fe20000000063 */
[C---:B------:R-:W-:Y:S01]  /*6bf0*/  FFMA R7, R101.reuse, R17, R4 ;  /* 0x0000001165077223 */ /* 0x040fe20000000004 */
[C---:B------:R-:W-:Y:S01]  /*6c00*/  FFMA R5, R101.reuse, R57, R6 ;  /* 0x0000003965057223 */ /* 0x040fe20000000006 */
        /* <DEDUP_REMOVED lines=11> */
[C---:B-----5:R-:W-:Y:S01]  /*6cc0*/  FFMA R6, R28.reuse, R56, R81 ;  /* 0x000000381c067223 */ /* 0x060fe20000000051 */
[C---:B------:R-:W-:Y:S01]  /*6cd0*/  FFMA R4, R28.reuse, R16, R83 ;  /* 0x000000101c047223 */ /* 0x040fe20000000053 */
[C---:B------:R-:W-:Y:S01]  /*6ce0*/  FFMA R52, R28.reuse, R20, R79 ;  /* 0x000000141c347223 */ /* 0x040fe2000000004f */
        /* <DEDUP_REMOVED lines=8> */
[----:B------:R-:W-:Y:S01]  /*6d70*/  LDS.128 R112, [R80+0x240] ;  /* 0x0002400050707984 */ /* 0x000fe20000000c00 */
        /* <DEDUP_REMOVED lines=172> */
[----:B------:R-:W-:Y:S01]  /*7840*/  LDS.128 R92, [R2.X4+UR4+0x40] ;  /* 0x00004004025c7984 */ /* 0x000fe20008004c00 */
        /* <DEDUP_REMOVED lines=17> */
[C---:B---3--:R-:W-:Y:S01]  /*7960*/  FFMA R26, R4.reuse, R108, R26 ;  /* 0x0000006c041a7223 */ /* 0x048fe2000000001a */
        /* <DEDUP_REMOVED lines=8> */
[----:B------:R-:W3:Y:S01]  /*79f0*/  LDS.128 R36, [R80+0x640] ;  /* 0x0006400050247984 */ /* 0x000ee20000000c00 */
[C---:B------:R-:W-:Y:S01]  /*7a00*/  FFMA R25, R5.reuse, R17, R8 ;  /* 0x0000001105197223 */ /* 0x040fe20000000008 */
[C---:B------:R-:W-:Y:S01]  /*7a10*/  FFMA R26, R6.reuse, R110, R11 ;  /* 0x0000006e061a7223 */ /* 0x040fe2000000000b */
[----:B------:R-:W-:Y:S01]  /*7a20*/  FFMA R0, R6, R58, R9 ;  /* 0x0000003a06007223 */ /* 0x000fe20000000009 */
[----:B------:R-:W-:Y:S01]  /*7a30*/  LDS.128 R28, [R80+0x440] ;  /* 0x00044000501c7984 */ /* 0x000fe20000000c00 */
[----:B------:R-:W-:Y:S01]  /*7a40*/  FFMA R24, R4, R20, R24 ;  /* 0x0000001404187223 */ /* 0x000fe20000000018 */
[----:B-1----:R-:W-:Y:S01]  /*7a50*/  FFMA R88, R96, R56, R88 ;  /* 0x0000003860587223 */ /* 0x002fe20000000058 */
[----:B------:R-:W-:Y:S01]  /*7a60*/  FFMA R25, R6, R18, R25 ;  /* 0x0000001206197223 */ /* 0x000fe20000000019 */
[----:B------:R-:W1:Y:S01]  /*7a70*/  LDS.128 R8, [R80+0x40] ;  /* 0x0000400050087984 */ /* 0x000e620000000c00 */
        /* <DEDUP_REMOVED lines=9> */
[----:B------:R-:W4:Y:S01]  /*7b10*/  LDS.128 R88, [R2.X4+UR4+0x240] ;  /* 0x0002400402587984 */ /* 0x000f220008004c00 */
        /* <DEDUP_REMOVED lines=9> */
[----:B------:R-:W-:Y:S01]  /*7bb0*/  FFMA R98, R99, R19, R4 ;  /* 0x0000001363627223 */ /* 0x000fe20000000004 */
[-C--:B------:R-:W-:Y:S01]  /*7bc0*/  FFMA R26, R7, R111.reuse, R26 ;  /* 0x0000006f071a7223 */ /* 0x080fe2000000001a */
[C---:B--2---:R-:W-:Y:S01]  /*7bd0*/  FFMA R106, R12.reuse, R16, R106 ;  /* 0x000000100c6a7223 */ /* 0x044fe2000000006a */
[C---:B------:R-:W-:Y:S01]  /*7be0*/  FFMA R104, R12.reuse, R56, R104 ;  /* 0x000000380c687223 */ /* 0x040fe20000000068 */
[C---:B------:R-:W-:Y:S01]  /*7bf0*/  FFMA R105, R12.reuse, R20, R105 ;  /* 0x000000140c697223 */ /* 0x040fe20000000069 */
[----:B------:R-:W-:Y:S01]  /*7c00*/  FFMA R12, R12, R108, R107 ;  /* 0x0000006c0c0c7223 */ /* 0x000fe2000000006b */
        /* <DEDUP_REMOVED lines=11> */
[C---:B---3--:R-:W-:Y:S01]  /*7cc0*/  FFMA R12, R92.reuse, R36, R101 ;  /* 0x000000245c0c7223 */ /* 0x048fe20000000065 */
[C---:B------:R-:W-:Y:S01]  /*7cd0*/  FFMA R108, R15.reuse, R59, R108 ;  /* 0x0000003b0f6c7223 */ /* 0x040fe2000000006c */
[C---:B------:R-:W-:Y:S01]  /*7ce0*/  FFMA R109, R15.reuse, R23, R22 ;  /* 0x000000170f6d7223 */ /* 0x040fe20000000016 */
[C---:B-1----:R-:W-:Y:S01]  /*7cf0*/  FFMA R102, R92.reuse, R8, R102 ;  /* 0x000000085c667223 */ /* 0x042fe20000000066 */
        /* <DEDUP_REMOVED lines=12> */
[-C--:B------:R-:W-:Y:S01]  /*7dc0*/  FFMA R92, R115, R95.reuse, R92 ;  /* 0x0000005f735c7223 */ /* 0x080fe2000000005c */
[-C--:B------:R-:W-:Y:S01]  /*7dd0*/  FFMA R93, R39, R95.reuse, R20 ;  /* 0x0000005f275d7223 */ /* 0x080fe20000000014 */
[-C--:B------:R-:W-:Y:S01]  /*7de0*/  FFMA R94, R11, R95.reuse, R12 ;  /* 0x0000005f0b5e7223 */ /* 0x080fe2000000000c */
[----:B------:R-:W-:Y:S01]  /*7df0*/  FFMA R95, R31, R95, R14 ;  /* 0x0000005f1f5f7223 */ /* 0x000fe2000000000e */
[C---:B----4-:R-:W-:Y:S01]  /*7e00*/  FFMA R14, R88.reuse, R36, R81 ;  /* 0x00000024580e7223 */ /* 0x050fe20000000051 */
        /* <DEDUP_REMOVED lines=29> */
[-C--:B------:R-:W-:Y:S01]  /*7fe0*/  FFMA R79, R115, R7.reuse, R4 ;  /* 0x00000007734f7223 */ /* 0x080fe20000000004 */
[C---:B-1----:R-:W-:Y:S01]  /*7ff0*/  FFMA R4, R16.reuse, R36, R33 ;  /* 0x0000002410047223 */ /* 0x042fe20000000021 */
[C---:B------:R-:W-:Y:S01]  /*8000*/  FFMA R74, R16.reuse, R112, R74 ;  /* 0x00000070104a7223 */ /* 0x040fe2000000004a */
[C---:B------:R-:W-:Y:S01]  /*8010*/  FFMA R32, R16.reuse, R28, R32 ;  /* 0x0000001c10207223 */ /* 0x040fe20000000020 */
[----:B------:R-:W-:Y:S01]  /*8020*/  FFMA R16, R16, R8, R73 ;  /* 0x0000000810107223 */ /* 0x000fe20000000049 */
[----:B------:R-:W-:Y:S01]  /*8030*/  FFMA R77, R31, R7, R56 ;  /* 0x000000071f4d7223 */ /* 0x000fe20000000038 */
[----:B------:R-:W-:Y:S01]  /*8040*/  FFMA R59, R17, R113, R74 ;  /* 0x00000071113b7223 */ /* 0x000fe2000000004a */
[-C--:B------:R-:W-:Y:S01]  /*8050*/  FFMA R78, R39, R7.reuse, R78 ;  /* 0x00000007274e7223 */ /* 0x080fe2000000004e */
[----:B------:R-:W-:Y:S01]  /*8060*/  FFMA R81, R11, R7, R6 ;  /* 0x000000070b517223 */ /* 0x000fe20000000006 */
[C---:B------:R-:W-:Y:S01]  /*8070*/  FFMA R33, R17.reuse, R37, R4 ;  /* 0x0000002511217223 */ /* 0x040fe20000000004 */
[C---:B------:R-:W-:Y:S01]  /*8080*/  FFMA R57, R17.reuse, R29, R32 ;  /* 0x0000001d11397223 */ /* 0x040fe20000000020 */
[----:B------:R-:W1:Y:S01]  /*8090*/  LDS.128 R4, [R2.X4+UR4+0x2440] ;  /* 0x0024400402047984 */ /* 0x000e620008004c00 */
[----:B------:R-:W-:Y:S01]  /*80a0*/  FFMA R17, R17, R9, R16 ;  /* 0x0000000911117223 */ /* 0x000fe20000000010 */
[C---:B------:R-:W-:Y:S01]  /*80b0*/  FFMA R16, R18.reuse, R114, R59 ;  /* 0x0000007212107223 */ /* 0x040fe2000000003b */
[C---:B------:R-:W-:Y:S01]  /*80c0*/  FFMA R32, R18.reuse, R30, R57 ;  /* 0x0000001e12207223 */ /* 0x040fe20000000039 */
[C---:B------:R-:W-:Y:S01]  /*80d0*/  FFMA R56, R18.reuse, R38, R33 ;  /* 0x0000002612387223 */ /* 0x040fe20000000021 */
[----:B------:R-:W-:Y:S01]  /*80e0*/  FFMA R76, R18, R10, R17 ;  /* 0x0000000a124c7223 */ /* 0x000fe20000000011 */
[-C--:B------:R-:W-:Y:S01]  /*80f0*/  FFMA R75, R115, R19.reuse, R16 ;  /* 0x00000013734b7223 */ /* 0x080fe20000000010 */
[C---:B---3--:R-:W-:Y:S01]  /*8100*/  FFMA R16, R12.reuse, R28, R69 ;  /* 0x0000001c0c107223 */ /* 0x048fe20000000045 */
[-C--:B------:R-:W-:Y:S01]  /*8110*/  FFMA R32, R31, R19.reuse, R32 ;  /* 0x000000131f207223 */ /* 0x080fe20000000020 */
[-C--:B------:R-:W-:Y:S01]  /*8120*/  FFMA R33, R39, R19.reuse, R56 ;  /* 0x0000001327217223 */ /* 0x080fe20000000038 */
        /* <DEDUP_REMOVED lines=11> */
[-C--:B------:R-:W-:Y:S01]  /*81e0*/  FFMA R71, R31, R15.reuse, R56 ;  /* 0x0000000f1f477223 */ /* 0x080fe20000000038 */
[C---:B------:R-:W-:Y:S01]  /*81f0*/  FFMA R72, R14.reuse, R38, R57 ;  /* 0x000000260e487223 */ /* 0x040fe20000000039 */
[----:B------:R-:W-:Y:S01]  /*8200*/  FFMA R74, R14, R10, R13 ;  /* 0x0000000a0e4a7223 */ /* 0x000fe2000000000d */
[-C--:B------:R-:W-:Y:S01]  /*8210*/  FFMA R73, R115, R15.reuse, R12 ;  /* 0x0000000f73497223 */ /* 0x080fe2000000000c */
[C---:B--2---:R-:W-:Y:S01]  /*8220*/  FFMA R12, R20.reuse, R28, R65 ;  /* 0x0000001c140c7223 */ /* 0x044fe20000000041 */
[C---:B------:R-:W-:Y:S01]  /*8230*/  FFMA R68, R20.reuse, R112, R68 ;  /* 0x0000007014447223 */ /* 0x040fe20000000044 */
[C---:B------:R-:W-:Y:S01]  /*8240*/  FFMA R66, R20.reuse, R36, R66 ;  /* 0x0000002414427223 */ /* 0x040fe20000000042 */
[----:B------:R-:W-:Y:S01]  /*8250*/  FFMA R20, R20, R8, R67 ;  /* 0x0000000814147223 */ /* 0x000fe20000000043 */
[-C--:B------:R-:W-:Y:S01]  /*8260*/  FFMA R72, R39, R15.reuse, R72 ;  /* 0x0000000f27487223 */ /* 0x080fe20000000048 */
        /* <DEDUP_REMOVED lines=14> */
[-C--:B------:R-:W-:Y:S01]  /*8350*/  FFMA R67, R31, R23.reuse, R56 ;  /* 0x000000171f437223 */ /* 0x080fe20000000038 */
[-C--:B------:R-:W-:Y:S01]  /*8360*/  FFMA R68, R39, R23.reuse, R68 ;  /* 0x0000001727447223 */ /* 0x080fe20000000044 */
        /* <DEDUP_REMOVED lines=25> */
[----:B------:R-:W-:Y:S01]  /*8500*/  FFMA R16, R18, R114, R53 ;  /* 0x0000007212107223 */ /* 0x000fe20000000035 */
[-C--:B------:R-:W-:Y:S01]  /*8510*/  FFMA R53, R31, R19.reuse, R20 ;  /* 0x000000131f357223 */ /* 0x080fe20000000014 */
[----:B--2---:R-:W-:Y:S01]  /*8520*/  FFMA R52, R12, R112, R52 ;  /* 0x000000700c347223 */ /* 0x004fe20000000034 */
[C---:B------:R-:W-:Y:S01]  /*8530*/  FFMA R54, R18.reuse, R38, R21 ;  /* 0x0000002612367223 */ /* 0x040fe20000000015 */
[----:B------:R-:W-:Y:S01]  /*8540*/  FFMA R64, R18, R10, R17 ;  /* 0x0000000a12407223 */ /* 0x000fe20000000011 */
[----:B------:R-:W-:Y:S01]  /*8550*/  FFMA R55, R115, R19, R16 ;  /* 0x0000001373377223 */ /* 0x000fe20000000010 */
[C---:B------:R-:W-:Y:S01]  /*8560*/  FFMA R46, R12.reuse, R36, R46 ;  /* 0x000000240c2e7223 */ /* 0x040fe2000000002e */
[C---:B------:R-:W-:Y:S01]  /*8570*/  FFMA R16, R12.reuse, R28, R45 ;  /* 0x0000001c0c107223 */ /* 0x040fe2000000002d */
[----:B------:R-:W-:Y:S01]  /*8580*/  FFMA R12, R12, R8, R47 ;  /* 0x000000080c0c7223 */ /* 0x000fe2000000002f */
[----:B------:R-:W-:Y:S01]  /*8590*/  FFMA R21, R13, R113, R52 ;  /* 0x000000710d157223 */ /* 0x000fe20000000034 */
[-C--:B------:R-:W-:Y:S01]  /*85a0*/  FFMA R54, R39, R19.reuse, R54 ;  /* 0x0000001327367223 */ /* 0x080fe20000000036 */
[----:B------:R-:W-:Y:S01]  /*85b0*/  FFMA R64, R11, R19, R64 ;  /* 0x000000130b407223 */ /* 0x000fe20000000040 */
        /* <DEDUP_REMOVED lines=13> */
[-C--:B------:R-:W-:Y:S01]  /*8690*/  FFMA R45, R31, R15.reuse, R16 ;  /* 0x0000000f1f2d7223 */ /* 0x080fe20000000010 */
        /* <DEDUP_REMOVED lines=34> */
[-C--:B------:R-:W-:Y:S01]  /*88c0*/  FFMA R42, R31, R7.reuse, R42 ;  /* 0x000000071f2a7223 */ /* 0x080fe2000000002a */
        /* <DEDUP_REMOVED lines=12> */
[-C--:B------:R-:W-:Y:S01]  /*8990*/  FFMA R34, R39, R63.reuse, R34 ;  /* 0x0000003f27227223 */ /* 0x080fe20000000022 */
[-C--:B------:R-:W-:Y:S01]  /*89a0*/  FFMA R40, R11, R63.reuse, R40 ;  /* 0x0000003f0b287223 */ /* 0x080fe20000000028 */
        /* <DEDUP_REMOVED lines=14> */
[C---:B------:R-:W-:Y:S01]  /*8a90*/  FFMA R0, R12.reuse, R36, R0 ;  /* 0x000000240c007223 */ /* 0x040fe20000000000 */
[----:B------:R-:W1:Y:S01]  /*8aa0*/  LDS.128 R4, [R2.X4+UR4+0x6640] ;  /* 0x0066400402047984 */ /* 0x000e620008004c00 */
[-C--:B------:R-:W-:Y:S01]  /*8ab0*/  FFMA R60, R31, R23.reuse, R60 ;  /* 0x000000171f3c7223 */ /* 0x080fe2000000003c */
[-C--:B------:R-:W-:Y:S01]  /*8ac0*/  FFMA R61, R11, R23.reuse, R22 ;  /* 0x000000170b3d7223 */ /* 0x080fe20000000016 */
        /* <DEDUP_REMOVED lines=8> */
[----:B------:R-:W-:Y:S01]  /*8b50*/  FFMA R13, R13, R29, R24 ;  /* 0x0000001d0d0d7223 */ /* 0x000fe20000000018 */
[----:B------:R-:W-:Y:S01]  /*8b60*/  LDS.128 R100, [R2.X4+UR4+0x50] ;  /* 0x0000500402647984 */ /* 0x000fe20008004c00 */
[----:B--2---:R-:W-:Y:S01]  /*8b70*/  FFMA R96, R84, R36, R96 ;  /* 0x0000002454607223 */ /* 0x004fe20000000060 */
[C---:B------:R-:W-:Y:S01]  /*8b80*/  FFMA R17, R14.reuse, R10, R17 ;  /* 0x0000000a0e117223 */ /* 0x040fe20000000011 */
[----:B------:R-:W-:Y:S01]  /*8b90*/  FFMA R16, R14, R30, R13 ;  /* 0x0000001e0e107223 */ /* 0x000fe2000000000d */
[----:B------:R-:W2:Y:S01]  /*8ba0*/  LDS.128 R20, [R80+0x50] ;  /* 0x0000500050147984 */ /* 0x000ea20000000c00 */
[C---:B------:R-:W-:Y:S01]  /*8bb0*/  FFMA R14, R84.reuse, R28, R97 ;  /* 0x0000001c540e7223 */ /* 0x040fe20000000061 */
[C---:B------:R-:W-:Y:S01]  /*8bc0*/  FFMA R12, R84.reuse, R8, R99 ;  /* 0x00000008540c7223 */ /* 0x040fe20000000063 */
[----:B------:R-:W-:Y:S01]  /*8bd0*/  FFMA R13, R84, R112, R98 ;  /* 0x00000070540d7223 */ /* 0x000fe20000000062 */
[----:B------:R-:W3:Y:S01]  /*8be0*/  LDS.128 R48, [R80+0x650] ;  /* 0x0006500050307984 */ /* 0x000ee20000000c00 */
[C---:B------:R-:W-:Y:S01]  /*8bf0*/  FFMA R84, R85.reuse, R37, R96 ;  /* 0x0000002555547223 */ /* 0x040fe20000000060 */
[C---:B------:R-:W-:Y:S01]  /*8c00*/  FFMA R14, R85.reuse, R29, R14 ;  /* 0x0000001d550e7223 */ /* 0x040fe2000000000e */
[C---:B------:R-:W-:Y:S01]  /*8c10*/  FFMA R12, R85.reuse, R9, R12 ;  /* 0x00000009550c7223 */ /* 0x040fe2000000000c */
[----:B------:R-:W4:Y:S01]  /*8c20*/  LDS.128 R104, [R80+0x250] ;  /* 0x0002500050687984 */ /* 0x000f220000000c00 */
[----:B------:R-:W-:Y:S01]  /*8c30*/  FFMA R13, R85, R113, R13 ;  /* 0x00000071550d7223 */ /* 0x000fe2000000000d */
[C---:B------:R-:W-:Y:S01]  /*8c40*/  FFMA R84, R86.reuse, R38, R84 ;  /* 0x0000002656547223 */ /* 0x040fe20000000054 */
[C---:B------:R-:W-:Y:S01]  /*8c50*/  FFMA R85, R86.reuse, R30, R14 ;  /* 0x0000001e56557223 */ /* 0x040fe2000000000e */
[----:B------:R-:W5:Y:S01]  /*8c60*/  LDS.128 R24, [R80+0x450] ;  /* 0x0004500050187984 */ /* 0x000f620000000c00 */
[C---:B------:R-:W-:Y:S01]  /*8c70*/  FFMA R12, R86.reuse, R10, R12 ;  /* 0x0000000a560c7223 */ /* 0x040fe2000000000c */
[----:B------:R-:W-:Y:S01]  /*8c80*/  FFMA R13, R86, R114, R13 ;  /* 0x00000072560d7223 */ /* 0x000fe2000000000d */
[-C--:B------:R-:W-:Y:S01]  /*8c90*/  FFMA R84, R39, R87.reuse, R84 ;  /* 0x0000005727547223 */ /* 0x080fe20000000054 */
[----:B------:R-:W5:Y:S01]  /*8ca0*/  LDS.128 R96, [R2.X4+UR4+0x250] ;  /* 0x0002500402607984 */ /* 0x000f620008004c00 */
[-C--:B------:R-:W-:Y:S01]  /*8cb0*/  FFMA R85, R31, R87.reuse, R85 ;  /* 0x000000571f557223 */ /* 0x080fe20000000055 */
[----:B------:R-:W-:Y:S01]  /*8cc0*/  FFMA R86, R11, R87, R12 ;  /* 0x000000570b567223 */ /* 0x000fe2000000000c */
[-C--:B------:R-:W-:Y:S01]  /*8cd0*/  FFMA R0, R39, R15.reuse, R0 ;  /* 0x0000000f27007223 */ /* 0x080fe20000000000 */
[-C--:B------:R-:W-:Y:S01]  /*8ce0*/  FFMA R16, R31, R15.reuse, R16 ;  /* 0x0000000f1f107223 */ /* 0x080fe20000000010 */
[-C--:B------:R-:W-:Y:S01]  /*8cf0*/  FFMA R17, R11, R15.reuse, R17 ;  /* 0x0000000f0b117223 */ /* 0x080fe20000000011 */
[C---:B------:R-:W-:Y:S01]  /*8d00*/  FFMA R18, R115.reuse, R15, R18 ;  /* 0x0000000f73127223 */ /* 0x040fe20000000012 */
[----:B------:R-:W-:Y:S01]  /*8d10*/  FFMA R87, R115, R87, R13 ;  /* 0x0000005773577223 */ /* 0x000fe2000000000d */
[C---:B-1----:R-:W-:Y:S01]  /*8d20*/  FFMA R111, R4.reuse, R8, R111 ;  /* 0x00000008046f7223 */ /* 0x042fe2000000006f */
        /* <DEDUP_REMOVED lines=15> */
[C---:B--2---:R-:W-:Y:S01]  /*8e20*/  FFMA R94, R100.reuse, R20, R94 ;  /* 0x00000014645e7223 */ /* 0x044fe2000000005e */
[----:B------:R-:W-:Y:S01]  /*8e30*/  FFMA R115, R115, R7, R6 ;  /* 0x0000000773737223 */ /* 0x000fe20000000006 */
[----:B------:R-:W-:Y:S01]  /*8e40*/  LDS.128 R108, [R80+0x260] ;  /* 0x00026000506c7984 */ /* 0x000fe20000000c00 */
[----:B---3--:R-:W-:Y:S01]  /*8e50*/  FFMA R4, R100, R48, R93 ;  /* 0x0000003064047223 */ /* 0x008fe2000000005d */
[----:B------:R-:W-:-:S02]  /*8e60*/  FFMA R11, R101, R21, R94 ;  /* 0x00000015650b7223 */ /* 0x000fc4000000005e */
[----:B------:R-:W-:Y:S01]  /*8e70*/  LDS.128 R216, [R2.X4+UR4+0x63d0] ;  /* 0x0063d00402d87984 */ /* 0x000fe20008004c00 */
[C---:B----4-:R-:W-:Y:S01]  /*8e80*/  FFMA R92, R100.reuse, R104, R92 ;  /* 0x00000068645c7223 */ /* 0x050fe2000000005c */
[C---:B------:R-:W-:Y:S02]  /*8e90*/  FFMA R9, R101.reuse, R49, R4 ;  /* 0x0000003165097223 */ /* 0x040fe40000000004 */
[----:B------:R-:W-:Y:S01]  /*8ea0*/  LDS.128 R220, [R2.X4+UR4+0x65d0] ;  /* 0x0065d00402dc7984 */ /* 0x000fe20008004c00 */
[----:B-----5:R-:W-:Y:S01]  /*8eb0*/  FFMA R100, R100, R24, R95 ;  /* 0x0000001864647223 */ /* 0x020fe2000000005f */
[C---:B------:R-:W-:Y:S02]  /*8ec0*/  FFMA R29, R101.reuse, R105, R92 ;  /* 0x00000069651d7223 */ /* 0x040fe4000000005c */
[----:B------:R-:W2:Y:S01]  /*8ed0*/  LDS.128 R4, [R2.X4+UR4+0x650] ;  /* 0x0006500402047984 */ /* 0x000ea20008004c00 */
[C---:B------:R-:W-:Y:S01]  /*8ee0*/  FFMA R28, R102.reuse, R50, R9 ;  /* 0x00000032661c7223 */ /* 0x040fe20000000009 */
[----:B------:R-:W-:Y:S01]  /*8ef0*/  FFMA R101, R101, R25, R100 ;  /* 0x0000001965657223 */ /* 0x000fe20000000064 */
[C---:B------:R-:W-:Y:S01]  /*8f00*/  FFMA R100, R102.reuse, R22, R11 ;  /* 0x0000001666647223 */ /* 0x040fe2000000000b */
[----:B------:R-:W-:Y:S01]  /*8f10*/  FFMA R8, R102, R106, R29 ;  /* 0x0000006a66087223 */ /* 0x000fe2000000001d */
[----:B------:R-:W-:Y:S01]  /*8f20*/  FFMA R82, R96, R24, R82 ;  /* 0x0000001860527223 */ /* 0x000fe20000000052 */
[----:B------:R-:W-:Y:S01]  /*8f30*/  FFMA R10, R102, R26, R101 ;  /* 0x0000001a660a7223 */ /* 0x000fe20000000065 */
[-C--:B------:R-:W-:Y:S01]  /*8f40*/  FFMA R100, R23, R103.reuse, R100 ;  /* 0x0000006717647223 */ /* 0x080fe20000000064 */
        /* <DEDUP_REMOVED lines=10> */
[----:B------:R-:W3:Y:S01]  /*8ff0*/  LDS.128 R8, [R2.X4+UR4+0x2050] ;  /* 0x0020500402087984 */ /* 0x000ee20008004c00 */
        /* <DEDUP_REMOVED lines=37> */
[-C--:B------:R-:W-:Y:S01]  /*9250*/  FFMA R75, R107, R7.reuse, R4 ;  /* 0x000000076b4b7223 */ /* 0x080fe20000000004 */
[----:B------:R-:W-:Y:S01]  /*9260*/  FFMA R76, R6, R22, R39 ;  /* 0x00000016064c7223 */ /* 0x000fe20000000027 */
[C---:B---3--:R-:W-:Y:S01]  /*9270*/  FFMA R4, R8.reuse, R24, R71 ;  /* 0x0000001808047223 */ /* 0x048fe20000000047 */
        /* <DEDUP_REMOVED lines=18> */
[-C--:B------:R-:W-:Y:S01]  /*93a0*/  FFMA R73, R107, R11.reuse, R8 ;  /* 0x0000000b6b497223 */ /* 0x080fe20000000008 */
[C---:B------:R-:W-:Y:S01]  /*93b0*/  FFMA R8, R28.reuse, R24, R67 ;  /* 0x000000181c087223 */ /* 0x040fe20000000043 */
[----:B------:R-:W-:Y:S01]  /*93c0*/  FFMA R28, R28, R104, R69 ;  /* 0x000000681c1c7223 */ /* 0x000fe20000000045 */
[-C--:B------:R-:W-:Y:S01]  /*93d0*/  FFMA R72, R51, R11.reuse, R72 ;  /* 0x0000000b33487223 */ /* 0x080fe20000000048 */
        /* <DEDUP_REMOVED lines=12> */
[C---:B--2---:R-:W-:Y:S01]  /*94a0*/  FFMA R30, R12.reuse, R24, R65 ;  /* 0x000000180c1e7223 */ /* 0x044fe20000000041 */
[-C--:B------:R-:W-:Y:S01]  /*94b0*/  FFMA R69, R107, R31.reuse, R28 ;  /* 0x0000001f6b457223 */ /* 0x080fe2000000001c */
        /* <DEDUP_REMOVED lines=14> */
[-C--:B------:R-:W-:Y:S01]  /*95a0*/  FFMA R65, R27, R15.reuse, R12 ;  /* 0x0000000f1b417223 */ /* 0x080fe2000000000c */
        /* <DEDUP_REMOVED lines=13> */
[----:B------:R-:W-:Y:S01]  /*9680*/  FFMA R54, R6, R50, R29 ;  /* 0x0000003206367223 */ /* 0x000fe2000000001d */
[----:B-1----:R-:W-:Y:S01]  /*9690*/  FFMA R46, R8, R48, R46 ;  /* 0x00000030082e7223 */ /* 0x002fe2000000002e */
[----:B------:R-:W-:Y:S01]  /*96a0*/  FFMA R4, R6, R106, R5 ;  /* 0x0000006a06047223 */ /* 0x000fe20000000005 */
        /* <DEDUP_REMOVED lines=84> */
[C---:B---3--:R-:W-:Y:S01]  /*9bf0*/  FFMA R18, R8.reuse, R104, R18 ;  /* 0x0000006808127223 */ /* 0x048fe20000000012 */
[C---:B------:R-:W-:Y:S01]  /*9c00*/  FFMA R0, R8.reuse, R48, R0 ;  /* 0x0000003008007223 */ /* 0x040fe20000000000 */
[-C--:B------:R-:W-:Y:S01]  /*9c10*/  FFMA R28, R51, R59.reuse, R28 ;  /* 0x0000003b331c7223 */ /* 0x080fe2000000001c */
        /* <DEDUP_REMOVED lines=12> */
[----:B------:R-:W-:Y:S01]  /*9ce0*/  FFMA R84, R92, R48, R84 ;  /* 0x000000305c547223 */ /* 0x000fe20000000054 */
[C---:B------:R-:W-:Y:S01]  /*9cf0*/  FFMA R57, R10.reuse, R22, R57 ;  /* 0x000000160a397223 */ /* 0x040fe20000000039 */
[----:B------:R-:W-:Y:S01]  /*9d00*/  FFMA R56, R10, R26, R9 ;  /* 0x0000001a0a387223 */ /* 0x000fe20000000009 */
[----:B------:R-:W3:Y:S01]  /*9d10*/  LDS.128 R12, [R80+0x60] ;  /* 0x00006000500c7984 */ /* 0x000ee20000000c00 */
[C---:B------:R-:W-:Y:S01]  /*9d20*/  FFMA R8, R92.reuse, R24, R85 ;  /* 0x000000185c087223 */ /* 0x040fe20000000055 */
[C---:B------:R-:W-:Y:S01]  /*9d30*/  FFMA R9, R92.reuse, R104, R87 ;  /* 0x000000685c097223 */ /* 0x040fe20000000057 */
[----:B------:R-:W-:Y:S01]  /*9d40*/  FFMA R10, R92, R20, R86 ;  /* 0x000000145c0a7223 */ /* 0x000fe20000000056 */
[----:B------:R-:W4:Y:S01]  /*9d50*/  LDS.128 R60, [R80+0x660] ;  /* 0x00066000503c7984 */ /* 0x000f220000000c00 */
[C---:B------:R-:W-:Y:S01]  /*9d60*/  FFMA R92, R93.reuse, R49, R84 ;  /* 0x000000315d5c7223 */ /* 0x040fe20000000054 */
[C---:B------:R-:W-:Y:S01]  /*9d70*/  FFMA R8, R93.reuse, R25, R8 ;  /* 0x000000195d087223 */ /* 0x040fe20000000008 */
[C---:B------:R-:W-:Y:S01]  /*9d80*/  FFMA R9, R93.reuse, R105, R9 ;  /* 0x000000695d097223 */ /* 0x040fe20000000009 */
[----:B------:R-:W5:Y:S01]  /*9d90*/  LDS.128 R16, [R80+0x460] ;  /* 0x0004600050107984 */ /* 0x000f620000000c00 */
[----:B------:R-:W-:Y:S01]  /*9da0*/  FFMA R10, R93, R21, R10 ;  /* 0x000000155d0a7223 */ /* 0x000fe2000000000a */
[C---:B------:R-:W-:Y:S01]  /*9db0*/  FFMA R93, R94.reuse, R26, R8 ;  /* 0x0000001a5e5d7223 */ /* 0x040fe20000000008 */
[C---:B------:R-:W-:Y:S01]  /*9dc0*/  FFMA R92, R94.reuse, R50, R92 ;  /* 0x000000325e5c7223 */ /* 0x040fe2000000005c */
[----:B------:R-:W5:Y:S01]  /*9dd0*/  LDS.128 R84, [R2.X4+UR4+0x260] ;  /* 0x0002600402547984 */ /* 0x000f620008004c00 */
[C---:B------:R-:W-:Y:S01]  /*9de0*/  FFMA R8, R94.reuse, R22, R10 ;  /* 0x000000165e087223 */ /* 0x040fe2000000000a */
[----:B------:R-:W-:Y:S01]  /*9df0*/  FFMA R9, R94, R106, R9 ;  /* 0x0000006a5e097223 */ /* 0x000fe20000000009 */
[-C--:B------:R-:W-:Y:S01]  /*9e00*/  FFMA R92, R51, R95.reuse, R92 ;  /* 0x0000005f335c7223 */ /* 0x080fe2000000005c */
        /* <DEDUP_REMOVED lines=21> */
[-C--:B------:R-:W-:Y:S01]  /*9f60*/  FFMA R106, R23, R7.reuse, R22 ;  /* 0x00000007176a7223 */ /* 0x080fe20000000016 */
[-C--:B------:R-:W-:Y:S01]  /*9f70*/  FFMA R104, R51, R7.reuse, R104 ;  /* 0x0000000733687223 */ /* 0x080fe20000000068 */
[----:B------:R-:W-:Y:S01]  /*9f80*/  FFMA R105, R27, R7, R26 ;  /* 0x000000071b697223 */ /* 0x000fe2000000001a */
[C---:B---3--:R-:W-:Y:S01]  /*9f90*/  FFMA R100, R88.reuse, R12, R100 ;  /* 0x0000000c58647223 */ /* 0x048fe20000000064 */
[----:B------:R-:W-:Y:S01]  /*9fa0*/  FFMA R25, R89, R109, R102 ;  /* 0x0000006d59197223 */ /* 0x000fe20000000066 */
[----:B------:R-:W-:Y:S01]  /*9fb0*/  FFMA R107, R107, R7, R6 ;  /* 0x000000076b6b7223 */ /* 0x000fe20000000006 */
[----:B------:R-:W-:Y:S01]  /*9fc0*/  LDS.128 R112, [R80+0x270] ;  /* 0x0002700050707984 */ /* 0x000fe20000000c00 */
[----:B----4-:R-:W-:Y:S01]  /*9fd0*/  FFMA R4, R88, R60, R101 ;  /* 0x0000003c58047223 */ /* 0x010fe20000000065 */
[C---:B------:R-:W-:Y:S01]  /*9fe0*/  FFMA R23, R89.reuse, R13, R100 ;  /* 0x0000000d59177223 */ /* 0x040fe20000000064 */
[----:B------:R-:W-:Y:S01]  /*9ff0*/  FFMA R20, R90, R110, R25 ;  /* 0x0000006e5a147223 */ /* 0x000fe20000000019 */
[----:B------:R-:W-:Y:S01]  /*a000*/  LDS.128 R224, [R2.X4+UR4+0x67d0] ;  /* 0x0067d00402e07984 */ /* 0x000fe20008004c00 */
[----:B-----5:R-:W-:Y:S01]  /*a010*/  FFMA R88, R88, R16, R103 ;  /* 0x0000001058587223 */ /* 0x020fe20000000067 */
[----:B------:R-:W-:-:S02]  /*a020*/  FFMA R21, R89, R61, R4 ;  /* 0x0000003d59157223 */ /* 0x000fc40000000004 */
[----:B------:R-:W2:Y:S01]  /*a030*/  LDS.128 R4, [R2.X4+UR4+0x660] ;  /* 0x0006600402047984 */ /* 0x000ea20008004c00 */
        /* <DEDUP_REMOVED lines=34> */
[C---:B------:R-:W-:Y:S01]  /*a260*/  FFMA R48, R10.reuse, R18, R51 ;  /* 0x000000120a307223 */ /* 0x040fe20000000033 */
[C---:B------:R-:W-:Y:S01]  /*a270*/  FFMA R78, R10.reuse, R62, R49 ;  /* 0x0000003e0a4e7223 */ /* 0x040fe20000000031 */
[----:B------:R-:W-:Y:S01]  /*a280*/  LDS.128 R100, [R2.X4+UR4+0x70] ;  /* 0x0000700402647984 */ /* 0x000fe20008004c00 */
        /* <DEDUP_REMOVED lines=17> */
[----:B------:R-:W-:Y:S01]  /*a3a0*/  FFMA R48, R6, R62, R33 ;  /* 0x0000003e06307223 */ /* 0x000fe20000000021 */
[----:B------:R-:W-:Y:S01]  /*a3b0*/  FFMA R75, R111, R7, R4 ;  /* 0x000000076f4b7223 */ /* 0x000fe20000000004 */
[C---:B---3--:R-:W-:Y:S01]  /*a3c0*/  FFMA R72, R20.reuse, R60, R72 ;  /* 0x0000003c14487223 */ /* 0x048fe20000000048 */
[C---:B------:R-:W-:Y:S01]  /*a3d0*/  FFMA R4, R20.reuse, R16, R71 ;  /* 0x0000001014047223 */ /* 0x040fe20000000047 */
[----:B------:R-:W-:Y:S01]  /*a3e0*/  FFMA R74, R20, R12, R74 ;  /* 0x0000000c144a7223 */ /* 0x000fe2000000004a */
[----:B------:R-:W-:Y:S01]  /*a3f0*/  FFMA R76, R6, R14, R51 ;  /* 0x0000000e064c7223 */ /* 0x000fe20000000033 */
[----:B------:R-:W-:Y:S01]  /*a400*/  FFMA R20, R20, R108, R73 ;  /* 0x0000006c14147223 */ /* 0x000fe20000000049 */
[C---:B------:R-:W-:Y:S01]  /*a410*/  FFMA R49, R21.reuse, R61, R72 ;  /* 0x0000003d15317223 */ /* 0x040fe20000000048 */
[C---:B------:R-:W-:Y:S01]  /*a420*/  FFMA R51, R21.reuse, R17, R4 ;  /* 0x0000001115337223 */ /* 0x040fe20000000004 */
[----:B------:R-:W-:Y:S01]  /*a430*/  FFMA R71, R21, R13, R74 ;  /* 0x0000000d15477223 */ /* 0x000fe2000000004a */
[-C--:B------:R-:W-:Y:S01]  /*a440*/  FFMA R32, R19, R7.reuse, R32 ;  /* 0x0000000713207223 */ /* 0x080fe20000000020 */
[-C--:B------:R-:W-:Y:S01]  /*a450*/  FFMA R33, R63, R7.reuse, R48 ;  /* 0x000000073f217223 */ /* 0x080fe20000000030 */
[----:B------:R-:W-:Y:S01]  /*a460*/  FFMA R76, R15, R7, R76 ;  /* 0x000000070f4c7223 */ /* 0x000fe2000000004c */
        /* <DEDUP_REMOVED lines=29> */
[----:B------:R-:W2:Y:S01]  /*a640*/  LDS.128 R48, [R2.X4+UR4+0x4260] ;  /* 0x0042600402307984 */ /* 0x000ea20008004c00 */
        /* <DEDUP_REMOVED lines=24> */
[----:B------:R-:W-:Y:S01]  /*a7d0*/  FFMA R24, R6, R18, R27 ;  /* 0x0000001206187223 */ /* 0x000fe2000000001b */
[----:B-1----:R-:W-:Y:S01]  /*a7e0*/  FFMA R46, R20, R60, R46 ;  /* 0x0000003c142e7223 */ /* 0x002fe2000000002e */
        /* <DEDUP_REMOVED lines=21> */
[-C--:B------:R-:W-:Y:S01]  /*a940*/  FFMA R47, R111, R23.reuse, R20 ;  /* 0x000000176f2f7223 */ /* 0x080fe20000000014 */
        /* <DEDUP_REMOVED lines=74> */
[----:B------:R-:W2:Y:S01]  /*adf0*/  LDS.128 R20, [R80+0x670] ;  /* 0x0006700050147984 */ /* 0x000ea20000000c00 */
[C---:B------:R-:W-:Y:S01]  /*ae00*/  FFMA R37, R25.reuse, R13, R8 ;  /* 0x0000000d19257223 */ /* 0x040fe20000000008 */
[C---:B------:R-:W-:Y:S01]  /*ae10*/  FFMA R38, R26.reuse, R110, R11 ;  /* 0x0000006e1a267223 */ /* 0x040fe2000000000b */
[----:B------:R-:W-:Y:S01]  /*ae20*/  FFMA R0, R26, R62, R9 ;  /* 0x0000003e1a007223 */ /* 0x000fe20000000009 */
[----:B------:R-:W-:Y:S01]  /*ae30*/  FFMA R25, R25, R17, R56 ;  /* 0x0000001119197223 */ /* 0x000fe20000000038 */
[----:B------:R-:W3:Y:S01]  /*ae40*/  LDS.128 R8, [R80+0x70] ;  /* 0x0000700050087984 */ /* 0x000ee20000000c00 */
[----:B------:R-:W-:Y:S01]  /*ae50*/  FFMA R92, R96, R60, R92 ;  /* 0x0000003c605c7223 */ /* 0x000fe2000000005c */
[C---:B------:R-:W-:Y:S01]  /*ae60*/  FFMA R37, R26.reuse, R14, R37 ;  /* 0x0000000e1a257223 */ /* 0x040fe20000000025 */
[----:B------:R-:W-:Y:S01]  /*ae70*/  FFMA R36, R26, R18, R25 ;  /* 0x000000121a247223 */ /* 0x000fe20000000019 */
[----:B------:R-:W4:Y:S01]  /*ae80*/  LDS.128 R56, [R80+0x470] ;  /* 0x0004700050387984 */ /* 0x000f220000000c00 */
[C---:B------:R-:W-:Y:S01]  /*ae90*/  FFMA R24, R96.reuse, R16, R93 ;  /* 0x0000001060187223 */ /* 0x040fe2000000005d */
        /* <DEDUP_REMOVED lines=13> */
[----:B------:R-:W-:Y:S01]  /*af70*/  FFMA R0, R63, R27, R0 ;  /* 0x0000001b3f007223 */ /* 0x000fe20000000000 */
[----:B------:R-:W-:Y:S01]  /*af80*/  FFMA R98, R15, R99, R24 ;  /* 0x000000630f627223 */ /* 0x000fe20000000018 */
[-C--:B------:R-:W-:Y:S01]  /*af90*/  FFMA R36, R19, R27.reuse, R36 ;  /* 0x0000001b13247223 */ /* 0x080fe20000000024 */
[-C--:B------:R-:W-:Y:S01]  /*afa0*/  FFMA R37, R15, R27.reuse, R37 ;  /* 0x0000001b0f257223 */ /* 0x080fe20000000025 */
[C---:B------:R-:W-:Y:S01]  /*afb0*/  FFMA R38, R111.reuse, R27, R38 ;  /* 0x0000001b6f267223 */ /* 0x040fe20000000026 */
[----:B------:R-:W-:Y:S01]  /*afc0*/  FFMA R99, R111, R99, R25 ;  /* 0x000000636f637223 */ /* 0x000fe20000000019 */
[C---:B-1----:R-:W-:Y:S01]  /*afd0*/  FFMA R106, R4.reuse, R12, R106 ;  /* 0x0000000c046a7223 */ /* 0x042fe2000000006a */
        /* <DEDUP_REMOVED lines=14> */
[-C--:B------:R-:W-:Y:S01]  /*b0c0*/  FFMA R108, R63, R7.reuse, R108 ;  /* 0x000000073f6c7223 */ /* 0x080fe2000000006c */
[-C--:B------:R-:W-:Y:S01]  /*b0d0*/  FFMA R109, R19, R7.reuse, R18 ;  /* 0x00000007136d7223 */ /* 0x080fe20000000012 */
[-C--:B------:R-:W-:Y:S01]  /*b0e0*/  FFMA R110, R15, R7.reuse, R14 ;  /* 0x000000070f6e7223 */ /* 0x080fe2000000000e */
[----:B------:R-:W-:Y:S01]  /*b0f0*/  FFMA R111, R111, R7, R6 ;  /* 0x000000076f6f7223 */ /* 0x000fe20000000006 */
[C---:B---3--:R-:W-:Y:S01]  /*b100*/  FFMA R88, R100.reuse, R8, R88 ;  /* 0x0000000864587223 */ /* 0x048fe20000000058 */
[C---:B------:R-:W-:Y:S01]  /*b110*/  FFMA R13, R101.reuse, R21, R4 ;  /* 0x00000015650d7223 */ /* 0x040fe20000000004 */
[----:B----4-:R-:W-:Y:S01]  /*b120*/  FFMA R100, R100, R56, R91 ;  /* 0x0000003864647223 */ /* 0x010fe2000000005b */
        /* <DEDUP_REMOVED lines=10> */
[C---:B-----5:R-:W-:Y:S01]  /*b1d0*/  FFMA R82, R92.reuse, R56, R82 ;  /* 0x000000385c527223 */ /* 0x060fe20000000052 */
[C---:B------:R-:W-:Y:S01]  /*b1e0*/  FFMA R14, R92.reuse, R20, R83 ;  /* 0x000000145c0e7223 */ /* 0x040fe20000000053 */
[C---:B------:R-:W-:Y:S01]  /*b1f0*/  FFMA R12, R92.reuse, R8, R87 ;  /* 0x000000085c0c7223 */ /* 0x040fe20000000057 */
[-C--:B------:R-:W-:Y:S01]  /*b200*/  FFMA R100, R11, R103.reuse, R100 ;  /* 0x000000670b647223 */ /* 0x080fe20000000064 */
        /* <DEDUP_REMOVED lines=13> */
[C---:B-1----:R-:W-:Y:S01]  /*b2e0*/  FFMA R78, R24.reuse, R20, R78 ;  /* 0x00000014184e7223 */ /* 0x042fe2000000004e */
        /* <DEDUP_REMOVED lines=33> */
[-C--:B------:R-:W-:Y:S01]  /*b500*/  FFMA R75, R115, R7.reuse, R4 ;  /* 0x00000007734b7223 */ /* 0x080fe20000000004 */
[C---:B------:R-:W-:Y:S01]  /*b510*/  FFMA R4, R16.reuse, R56, R71 ;  /* 0x0000003810047223 */ /* 0x040fe20000000047 */
[-C--:B------:R-:W-:Y:S01]  /*b520*/  FFMA R32, R23, R7.reuse, R32 ;  /* 0x0000000717207223 */ /* 0x080fe20000000020 */
[-C--:B------:R-:W-:Y:S01]  /*b530*/  FFMA R33, R59, R7.reuse, R60 ;  /* 0x000000073b217223 */ /* 0x080fe2000000003c */
        /* <DEDUP_REMOVED lines=28> */
[-C--:B------:R-:W-:Y:S01]  /*b700*/  FFMA R67, R23, R15.reuse, R60 ;  /* 0x0000000f17437223 */ /* 0x080fe2000000003c */
[C---:B--2---:R-:W-:Y:S01]  /*b710*/  FFMA R14, R24.reuse, R56, R65 ;  /* 0x00000038180e7223 */ /* 0x044fe20000000041 */
[----:B------:R-:W-:Y:S01]  /*b720*/  FFMA R69, R115, R15, R12 ;  /* 0x0000000f73457223 */ /* 0x000fe2000000000c */
[C---:B------:R-:W-:Y:S01]  /*b730*/  FFMA R66, R24.reuse, R20, R66 ;  /* 0x0000001418427223 */ /* 0x040fe20000000042 */
        /* <DEDUP_REMOVED lines=49> */
[-C--:B------:R-:W-:Y:S01]  /*ba50*/  FFMA R47, R115, R19.reuse, R16 ;  /* 0x00000013732f7223 */ /* 0x080fe20000000010 */
[C---:B------:R-:W-:Y:S01]  /*ba60*/  FFMA R16, R12.reuse, R8, R51 ;  /* 0x000000080c107223 */ /* 0x040fe20000000033 */
        /* <DEDUP_REMOVED lines=14> */
[C---:B---3--:R-:W-:Y:S01]  /*bb50*/  FFMA R12, R24.reuse, R20, R41 ;  /* 0x00000014180c7223 */ /* 0x048fe20000000029 */
[C---:B------:R-:W-:Y:S01]  /*bb60*/  FFMA R42, R24.reuse, R56, R42 ;  /* 0x00000038182a7223 */ /* 0x040fe2000000002a */
        /* <DEDUP_REMOVED lines=34> */
[-C--:B------:R-:W-:Y:S01]  /*bd90*/  FFMA R35, R11, R7.reuse, R6 ;  /* 0x000000070b237223 */ /* 0x080fe20000000006 */
        /* <DEDUP_REMOVED lines=11> */
[----:B------:R-:W-:Y:S01]  /*be50*/  FFMA R30, R18, R114, R25 ;  /* 0x00000072121e7223 */ /* 0x000fe20000000019 */
[----:B---3--:R-:W-:Y:S01]  /*be60*/  FFMA R38, R12, R112, R38 ;  /* 0x000000700c267223 */ /* 0x008fe20000000026 */
[----:B------:R-:W-:Y:S01]  /*be70*/  FFMA R18, R18, R10, R17 ;  /* 0x0000000a12127223 */ /* 0x000fe20000000011 */
[C---:B------:R-:W-:Y:S01]  /*be80*/  FFMA R36, R12.reuse, R56, R36 ;  /* 0x000000380c247223 */ /* 0x040fe20000000024 */
[-C--:B------:R-:W-:Y:S01]  /*be90*/  FFMA R27, R59, R19.reuse, R16 ;  /* 0x000000133b1b7223 */ /* 0x080fe20000000010 */
[-C--:B------:R-:W-:Y:S01]  /*bea0*/  FFMA R28, R23, R19.reuse, R28 ;  /* 0x00000013171c7223 */ /* 0x080fe2000000001c */
[-C--:B------:R-:W-:Y:S01]  /*beb0*/  FFMA R29, R11, R19.reuse, R18 ;  /* 0x000000130b1d7223 */ /* 0x080fe20000000012 */
        /* <DEDUP_REMOVED lines=13> */
[----:B------:R-:W3:Y:S01]  /*bf90*/  LDS.128 R16, [R80+0x80] ;  /* 0x0000800050107984 */ /* 0x000ee20000000c00 */
[C---:B-1----:R-:W-:Y:S01]  /*bfa0*/  FFMA R97, R84.reuse, R56, R97 ;  /* 0x0000003854617223 */ /* 0x042fe20000000061 */
[C---:B------:R-:W-:Y:S01]  /*bfb0*/  FFMA R12, R84.reuse, R20, R96 ;  /* 0x00000014540c7223 */ /* 0x040fe20000000060 */
[C---:B------:R-:W-:Y:S01]  /*bfc0*/  FFMA R13, R84.reuse, R112, R99 ;  /* 0x00000070540d7223 */ /* 0x040fe20000000063 */
[----:B------:R-:W1:Y:S01]  /*bfd0*/  LDS.128 R48, [R80+0x480] ;  /* 0x0004800050307984 */ /* 0x000e620000000c00 */
[----:B------:R-:W-:Y:S01]  /*bfe0*/  FFMA R14, R84, R8, R98 ;  /* 0x00000008540e7223 */ /* 0x000fe20000000062 */
[C---:B------:R-:W-:Y:S01]  /*bff0*/  FFMA R84, R85.reuse, R57, R97 ;  /* 0x0000003955547223 */ /* 0x040fe20000000061 */
[C---:B------:R-:W-:Y:S01]  /*c000*/  FFMA R12, R85.reuse, R21, R12 ;  /* 0x00000015550c7223 */ /* 0x040fe2000000000c */
[----:B------:R-:W4:Y:S01]  /*c010*/  LDS.128 R88, [R80+0x280] ;  /* 0x0002800050587984 */ /* 0x000f220000000c00 */
[C---:B------:R-:W-:Y:S01]  /*c020*/  FFMA R13, R85.reuse, R113, R13 ;  /* 0x00000071550d7223 */ /* 0x040fe2000000000d */
[----:B------:R-:W-:Y:S01]  /*c030*/  FFMA R14, R85, R9, R14 ;  /* 0x00000009550e7223 */ /* 0x000fe2000000000e */
[C---:B------:R-:W-:Y:S01]  /*c040*/  FFMA R85, R86.reuse, R22, R12 ;  /* 0x0000001656557223 */ /* 0x040fe2000000000c */
[----:B------:R-:W5:Y:S01]  /*c050*/  LDS.128 R36, [R80+0x680] ;  /* 0x0006800050247984 */ /* 0x000f620000000c00 */
[C---:B------:R-:W-:Y:S01]  /*c060*/  FFMA R84, R86.reuse, R58, R84 ;  /* 0x0000003a56547223 */ /* 0x040fe20000000054 */
[C---:B------:R-:W-:Y:S01]  /*c070*/  FFMA R12, R86.reuse, R10, R14 ;  /* 0x0000000a560c7223 */ /* 0x040fe2000000000e */
[----:B------:R-:W-:Y:S01]  /*c080*/  FFMA R13, R86, R114, R13 ;  /* 0x00000072560d7223 */ /* 0x000fe2000000000d */
[----:B------:R-:W5:Y:S01]  /*c090*/  LDS.128 R96, [R2.X4+UR4+0x280] ;  /* 0x0002800402607984 */ /* 0x000f620008004c00 */
[-C--:B------:R-:W-:Y:S01]  /*c0a0*/  FFMA R84, R59, R87.reuse, R84 ;  /* 0x000000573b547223 */ /* 0x080fe20000000054 */
[-C--:B------:R-:W-:Y:S01]  /*c0b0*/  FFMA R85, R23, R87.reuse, R85 ;  /* 0x0000005717557223 */ /* 0x080fe20000000055 */
[C---:B--2---:R-:W-:Y:S01]  /*c0c0*/  FFMA R110, R4.reuse, R8, R110 ;  /* 0x00000008046e7223 */ /* 0x044fe2000000006e */
[C---:B------:R-:W-:Y:S01]  /*c0d0*/  FFMA R109, R4.reuse, R56, R109 ;  /* 0x00000038046d7223 */ /* 0x040fe2000000006d */
[C---:B------:R-:W-:Y:S01]  /*c0e0*/  FFMA R108, R4.reuse, R20, R108 ;  /* 0x00000014046c7223 */ /* 0x040fe2000000006c */
[----:B------:R-:W-:Y:S01]  /*c0f0*/  FFMA R86, R11, R87, R12 ;  /* 0x000000570b567223 */ /* 0x000fe2000000000c */
[----:B------:R-:W-:Y:S01]  /*c100*/  FFMA R4, R4, R112, R111 ;  /* 0x0000007004047223 */ /* 0x000fe2000000006f */
[-C--:B------:R-:W-:Y:S01]  /*c110*/  FFMA R24, R23, R15.reuse, R24 ;  /* 0x0000000f17187223 */ /* 0x080fe20000000018 */
[-C--:B------:R-:W-:Y:S01]  /*c120*/  FFMA R25, R11, R15.reuse, R25 ;  /* 0x0000000f0b197223 */ /* 0x080fe20000000019 */
        /* <DEDUP_REMOVED lines=16> */
[----:B------:R-:W-:Y:S01]  /*c230*/  LDS.128 R108, [R2.X4+UR4+0x90] ;  /* 0x00009004026c7984 */ /* 0x000fe20008004c00 */
[----:B-1----:R-:W-:-:S02]  /*c240*/  FFMA R6, R104, R48, R103 ;  /* 0x0000003068067223 */ /* 0x002fc40000000067 */
[C---:B------:R-:W-:Y:S01]  /*c250*/  FFMA R11, R105.reuse, R17, R100 ;  /* 0x00000011690b7223 */ /* 0x040fe20000000064 */
[----:B------:R-:W-:Y:S01]  /*c260*/  LDS.128 R176, [R2.X4+UR4+0x7d0] ;  /* 0x0007d00402b07984 */ /* 0x000fe20008004c00 */
[C---:B----4-:R-:W-:Y:S01]  /*c270*/  FFMA R4, R104.reuse, R88, R101 ;  /* 0x0000005868047223 */ /* 0x050fe20000000065 */
[C---:B------:R-:W-:Y:S02]  /*c280*/  FFMA R9, R105.reuse, R49, R6 ;  /* 0x0000003169097223 */ /* 0x040fe40000000006 */
[----:B------:R-:W-:Y:S01]  /*c290*/  LDS.128 R180, [R2.X4+UR4+0x21d0] ;  /* 0x0021d00402b47984 */ /* 0x000fe20008004c00 */
[----:B-----5:R-:W-:Y:S01]  /*c2a0*/  FFMA R102, R104, R36, R102 ;  /* 0x0000002468667223 */ /* 0x020fe20000000066 */
[C---:B------:R-:W-:Y:S01]  /*c2b0*/  FFMA R21, R105.reuse, R89, R4 ;  /* 0x0000005969157223 */ /* 0x040fe20000000004 */
[C---:B------:R-:W-:Y:S01]  /*c2c0*/  FFMA R104, R106.reuse, R18, R11 ;  /* 0x000000126a687223 */ /* 0x040fe2000000000b */
[----:B------:R-:W1:Y:S01]  /*c2d0*/  LDS.128 R4, [R2.X4+UR4+0x680] ;  /* 0x0006800402047984 */ /* 0x000e620008004c00 */
[----:B------:R-:W-:Y:S01]  /*c2e0*/  FFMA R105, R105, R37, R102 ;  /* 0x0000002569697223 */ /* 0x000fe20000000066 */
[C---:B------:R-:W-:Y:S01]  /*c2f0*/  FFMA R20, R106.reuse, R50, R9 ;  /* 0x000000326a147223 */ /* 0x040fe20000000009 */
[C---:B------:R-:W-:Y:S01]  /*c300*/  FFMA R8, R106.reuse, R90, R21 ;  /* 0x0000005a6a087223 */ /* 0x040fe20000000015 */
[-C--:B------:R-:W-:Y:S01]  /*c310*/  FFMA R104, R19, R107.reuse, R104 ;  /* 0x0000006b13687223 */ /* 0x080fe20000000068 */
[----:B------:R-:W-:Y:S01]  /*c320*/  FFMA R10, R106, R38, R105 ;  /* 0x000000266a0a7223 */ /* 0x000fe20000000069 */
[-C--:B------:R-:W-:Y:S01]  /*c330*/  FFMA R105, R51, R107.reuse, R20 ;  /* 0x0000006b33697223 */ /* 0x080fe20000000014 */
[-C--:B------:R-:W-:Y:S01]  /*c340*/  FFMA R106, R91, R107.reuse, R8 ;  /* 0x0000006b5b6a7223 */ /* 0x080fe20000000008 */
        /* <DEDUP_REMOVED lines=29> */
[----:B------:R-:W-:Y:S01]  /*c520*/  LDS.128 R100, [R80+0x290] ;  /* 0x0002900050647984 */ /* 0x000fe20000000c00 */
[C---:B------:R-:W-:Y:S01]  /*c530*/  FFMA R12, R14.reuse, R90, R13 ;  /* 0x0000005a0e0c7223 */ /* 0x040fe2000000000d */
[----:B------:R-:W-:Y:S01]  /*c540*/  FFMA R14, R14, R18, R77 ;  /* 0x000000120e0e7223 */ /* 0x000fe2000000004d */
        /* <DEDUP_REMOVED lines=17> */
[C---:B---3--:R-:W-:Y:S01]  /*c660*/  FFMA R72, R8.reuse, R48, R72 ;  /* 0x0000003008487223 */ /* 0x048fe20000000048 */
        /* <DEDUP_REMOVED lines=39> */
[----:B------:R-:W1:Y:S01]  /*c8e0*/  LDS.128 R56, [R2.X4+UR4+0x4280] ;  /* 0x0042800402387984 */ /* 0x000e620008004c00 */
        /* <DEDUP_REMOVED lines=13> */
[-C--:B------:R-:W-:Y:S01]  /*c9c0*/  FFMA R63, R91, R15.reuse, R12 ;  /* 0x0000000f5b3f7223 */ /* 0x080fe2000000000c */
[C---:B------:R-:W-:Y:S01]  /*c9d0*/  FFMA R12, R4.reuse, R36, R53 ;  /* 0x00000024040c7223 */ /* 0x040fe20000000035 */
[----:B------:R-:W-:Y:S01]  /*c9e0*/  FFMA R4, R4, R88, R55 ;  /* 0x0000005804047223 */ /* 0x000fe20000000037 */
[-C--:B------:R-:W-:Y:S01]  /*c9f0*/  FFMA R61, R39, R15.reuse, R20 ;  /* 0x0000000f273d7223 */ /* 0x080fe20000000014 */
        /* <DEDUP_REMOVED lines=40> */
[-C--:B------:R-:W-:Y:S01]  /*cc80*/  FFMA R46, R51, R11.reuse, R46 ;  /* 0x0000000b332e7223 */ /* 0x080fe2000000002e */
[----:B------:R-:W-:Y:S01]  /*cc90*/  FFMA R52, R19, R11, R52 ;  /* 0x0000000b13347223 */ /* 0x000fe20000000034 */
[----:B------:R-:W-:Y:S01]  /*cca0*/  FFMA R12, R58, R18, R65 ;  /* 0x000000123a0c7223 */ /* 0x000fe20000000041 */
[----:B------:R-:W1:Y:S01]  /*ccb0*/  LDS.128 R8, [R2.X4+UR4+0x6080] ;  /* 0x0060800402087984 */ /* 0x000e620008004c00 */
        /* <DEDUP_REMOVED lines=15> */
[----:B------:R-:W4:Y:S01]  /*cdb0*/  LDS.128 R92, [R2.X4+UR4+0x6480] ;  /* 0x00648004025c7984 */ /* 0x000f220008004c00 */
[C---:B------:R-:W-:Y:S01]  /*cdc0*/  FFMA R64, R22.reuse, R90, R21 ;  /* 0x0000005a16407223 */ /* 0x040fe20000000015 */
[----:B------:R-:W-:Y:S01]  /*cdd0*/  FFMA R22, R22, R18, R65 ;  /* 0x0000001216167223 */ /* 0x000fe20000000041 */
[-C--:B------:R-:W-:Y:S01]  /*cde0*/  FFMA R43, R51, R23.reuse, R20 ;  /* 0x00000017332b7223 */ /* 0x080fe20000000014 */
[----:B------:R-:W-:Y:S01]  /*cdf0*/  FFMA R44, R39, R23, R44 ;  /* 0x00000017272c7223 */ /* 0x000fe2000000002c */
[C---:B--2---:R-:W-:Y:S01]  /*ce00*/  FFMA R40, R4.reuse, R88, R40 ;  /* 0x0000005804287223 */ /* 0x044fe20000000028 */
        /* <DEDUP_REMOVED lines=32> */
[----:B------:R-:W1:Y:S01]  /*d010*/  LDS.128 R4, [R2.X4+UR4+0x6680] ;  /* 0x0066800402047984 */ /* 0x000e620008004c00 */
        /* <DEDUP_REMOVED lines=12> */
[----:B------:R-:W2:Y:S01]  /*d0e0*/  LDS.128 R8, [R80+0x90] ;  /* 0x0000900050087984 */ /* 0x000ea20000000c00 */
[----:B----4-:R-:W-:Y:S01]  /*d0f0*/  FFMA R84, R92, R48, R84 ;  /* 0x000000305c547223 */ /* 0x010fe20000000054 */
        /* <DEDUP_REMOVED lines=10> */
[----:B------:R-:W5:Y:S01]  /*d1a0*/  LDS.128 R84, [R2.X4+UR4+0x290] ;  /* 0x0002900402547984 */ /* 0x000f620008004c00 */
        /* <DEDUP_REMOVED lines=13> */
[----:B------:R-:W-:Y:S01]  /*d280*/  LDS.128 R184, [R2.X4+UR4+0x23d0] ;  /* 0x0023d00402b87984 */ /* 0x000fe20008004c00 */
        /* <DEDUP_REMOVED lines=14> */
[----:B------:R-:W-:Y:S01]  /*d370*/  FFMA R90, R19, R7, R18 ;  /* 0x00000007135a7223 */ /* 0x000fe20000000012 */
[----:B------:R-:W-:Y:S01]  /*d380*/  FFMA R37, R109, R101, R106 ;  /* 0x000000656d257223 */ /* 0x000fe2000000006a */
[----:B------:R-:W-:Y:S01]  /*d390*/  FFMA R88, R51, R7, R88 ;  /* 0x0000000733587223 */ /* 0x000fe20000000058 */
[C---:B---3--:R-:W-:Y:S01]  /*d3a0*/  FFMA R4, R108.reuse, R28, R105 ;  /* 0x0000001c6c047223 */ /* 0x048fe20000000069 */
[----:B------:R-:W-:Y:S01]  /*d3b0*/  FFMA R19, R109, R9, R104 ;  /* 0x000000096d137223 */ /* 0x000fe20000000068 */
[-C--:B------:R-:W-:Y:S01]  /*d3c0*/  FFMA R89, R39, R7.reuse, R38 ;  /* 0x0000000727597223 */ /* 0x080fe20000000026 */
[----:B------:R-:W-:Y:S01]  /*d3d0*/  FFMA R91, R91, R7, R6 ;  /* 0x000000075b5b7223 */ /* 0x000fe20000000006 */
[----:B----4-:R-:W-:Y:S01]  /*d3e0*/  FFMA R108, R108, R24, R107 ;  /* 0x000000186c6c7223 */ /* 0x010fe2000000006b */
[C---:B------:R-:W-:Y:S01]  /*d3f0*/  FFMA R17, R109.reuse, R29, R4 ;  /* 0x0000001d6d117223 */ /* 0x040fe20000000004 */
[C---:B------:R-:W-:Y:S01]  /*d400*/  FFMA R16, R110.reuse, R102, R37 ;  /* 0x000000666e107223 */ /* 0x040fe20000000025 */
[----:B------:R-:W2:Y:S01]  /*d410*/  LDS.128 R4, [R2.X4+UR4+0x690] ;  /* 0x0006900402047984 */ /* 0x000ea20008004c00 */
[----:B------:R-:W-:Y:S01]  /*d420*/  FFMA R109, R109, R25, R108 ;  /* 0x000000196d6d7223 */ /* 0x000fe2000000006c */
[C---:B------:R-:W-:Y:S01]  /*d430*/  FFMA R108, R110.reuse, R10, R19 ;  /* 0x0000000a6e6c7223 */ /* 0x040fe20000000013 */
[----:B------:R-:W-:Y:S01]  /*d440*/  FFMA R36, R110, R30, R17 ;  /* 0x0000001e6e247223 */ /* 0x000fe20000000011 */
[----:B-----5:R-:W-:Y:S01]  /*d450*/  FFMA R82, R84, R24, R82 ;  /* 0x0000001854527223 */ /* 0x020fe20000000052 */
        /* <DEDUP_REMOVED lines=69> */
[C---:B-1----:R-:W-:Y:S01]  /*d8b0*/  FFMA R68, R36.reuse, R28, R68 ;  /* 0x0000001c24447223 */ /* 0x042fe20000000044 */
        /* <DEDUP_REMOVED lines=19> */
[-C--:B------:R-:W-:Y:S01]  /*d9f0*/  FFMA R71, R103, R39.reuse, R36 ;  /* 0x0000002767477223 */ /* 0x080fe20000000024 */
[C---:B------:R-:W-:Y:S01]  /*da00*/  FFMA R36, R12.reuse, R24, R61 ;  /* 0x000000180c247223 */ /* 0x040fe2000000003d */
[----:B------:R-:W-:Y:S01]  /*da10*/  FFMA R12, R12, R100, R63 ;  /* 0x000000640c0c7223 */ /* 0x000fe2000000003f */
[----:B------:R-:W2:Y:S01]  /*da20*/  LDS.128 R48, [R2.X4+UR4+0x4290] ;  /* 0x0042900402307984 */ /* 0x000ea20008004c00 */
        /* <DEDUP_REMOVED lines=23> */
[----:B------:R-:W3:Y:S01]  /*dba0*/  LDS.128 R12, [R2.X4+UR4+0x4490] ;  /* 0x00449004020c7984 */ /* 0x000ee20008004c00 */
[C---:B------:R-:W-:Y:S01]  /*dbb0*/  FFMA R4, R6.reuse, R102, R5 ;  /* 0x0000006606047223 */ /* 0x040fe20000000005 */
[----:B------:R-:W-:Y:S01]  /*dbc0*/  FFMA R54, R6, R30, R37 ;  /* 0x0000001e06367223 */ /* 0x000fe20000000025 */
[C---:B-1----:R-:W-:Y:S01]  /*dbd0*/  FFMA R46, R16.reuse, R28, R46 ;  /* 0x0000001c102e7223 */ /* 0x042fe2000000002e */
        /* <DEDUP_REMOVED lines=13> */
[----:B------:R-:W1:Y:S01]  /*dcb0*/  LDS.128 R4, [R2.X4+UR4+0x4690] ;  /* 0x0046900402047984 */ /* 0x000e620008004c00 */
        /* <DEDUP_REMOVED lines=37> */
[-C--:B------:R-:W-:Y:S01]  /*df10*/  FFMA R39, R27, R15.reuse, R16 ;  /* 0x0000000f1b277223 */ /* 0x080fe20000000010 */
[-C--:B------:R-:W-:Y:S01]  /*df20*/  FFMA R38, R31, R15.reuse, R38 ;  /* 0x0000000f1f267223 */ /* 0x080fe20000000026 */
[----:B------:R-:W-:Y:S01]  /*df30*/  FFMA R43, R103, R15, R12 ;  /* 0x0000000f672b7223 */ /* 0x000fe2000000000c */
[C---:B-1----:R-:W-:Y:S01]  /*df40*/  FFMA R12, R4.reuse, R100, R97 ;  /* 0x00000064040c7223 */ /* 0x042fe20000000061 */
[C---:B------:R-:W-:Y:S01]  /*df50*/  FFMA R34, R4.reuse, R28, R34 ;  /* 0x0000001c04227223 */ /* 0x040fe20000000022 */
[C---:B------:R-:W-:Y:S01]  /*df60*/  FFMA R14, R4.reuse, R24, R35 ;  /* 0x00000018040e7223 */ /* 0x040fe20000000023 */
[----:B------:R-:W-:Y:S01]  /*df70*/  FFMA R96, R4, R8, R96 ;  /* 0x0000000804607223 */ /* 0x000fe20000000060 */
[----:B------:R-:W-:Y:S01]  /*df80*/  FFMA R17, R5, R101, R12 ;  /* 0x0000006505117223 */ /* 0x000fe2000000000c */
        /* <DEDUP_REMOVED lines=24> */
[-C--:B------:R-:W-:Y:S01]  /*e110*/  FFMA R40, R31, R59.reuse, R40 ;  /* 0x0000003b1f287223 */ /* 0x080fe20000000028 */
[----:B------:R-:W-:Y:S01]  /*e120*/  FFMA R42, R58, R10, R57 ;  /* 0x0000000a3a2a7223 */ /* 0x000fe20000000039 */
[-C--:B------:R-:W-:Y:S01]  /*e130*/  FFMA R41, R27, R59.reuse, R14 ;  /* 0x0000003b1b297223 */ /* 0x080fe2000000000e */
[----:B------:R-:W-:Y:S01]  /*e140*/  LDS.128 R96, [R2.X4+UR4+0xa0] ;  /* 0x0000a00402607984 */ /* 0x000fe20008004c00 */
[C---:B---3--:R-:W-:Y:S01]  /*e150*/  FFMA R22, R64.reuse, R100, R22 ;  /* 0x0000006440167223 */ /* 0x048fe20000000016 */
        /* <DEDUP_REMOVED lines=9> */
[----:B------:R-:W2:Y:S01]  /*e1f0*/  LDS.128 R112, [R80+0xa0] ;  /* 0x0000a00050707984 */ /* 0x000ea20000000c00 */
[C---:B------:R-:W-:Y:S01]  /*e200*/  FFMA R58, R66.reuse, R102, R15 ;  /* 0x00000066423a7223 */ /* 0x040fe2000000000f */
[----:B------:R-:W-:Y:S01]  /*e210*/  FFMA R0, R66, R30, R13 ;  /* 0x0000001e42007223 */ /* 0x000fe2000000000d */
[----:B------:R-:W-:Y:S01]  /*e220*/  FFMA R92, R104, R28, R92 ;  /* 0x0000001c685c7223 */ /* 0x000fe2000000005c */
[----:B------:R-:W3:Y:S01]  /*e230*/  LDS.128 R20, [R80+0x4a0] ;  /* 0x0004a00050147984 */ /* 0x000ee20000000c00 */
[C---:B------:R-:W-:Y:S01]  /*e240*/  FFMA R57, R66.reuse, R10, R57 ;  /* 0x0000000a42397223 */ /* 0x040fe20000000039 */
[----:B------:R-:W-:Y:S01]  /*e250*/  FFMA R56, R66, R26, R65 ;  /* 0x0000001a42387223 */ /* 0x000fe20000000041 */
        /* <DEDUP_REMOVED lines=31> */
[----:B------:R-:W-:Y:S01]  /*e450*/  FFMA R107, R103, R107, R65 ;  /* 0x0000006b676b7223 */ /* 0x000fe20000000041 */
[-C--:B------:R-:W-:Y:S01]  /*e460*/  FFMA R100, R31, R7.reuse, R100 ;  /* 0x000000071f647223 */ /* 0x080fe20000000064 */
[C---:B--2---:R-:W-:Y:S01]  /*e470*/  FFMA R108, R96.reuse, R112, R108 ;  /* 0x00000070606c7223 */ /* 0x044fe2000000006c */
[-C--:B------:R-:W-:Y:S01]  /*e480*/  FFMA R101, R27, R7.reuse, R26 ;  /* 0x000000071b657223 */ /* 0x080fe2000000001a */
[-C--:B------:R-:W-:Y:S01]  /*e490*/  FFMA R102, R11, R7.reuse, R10 ;  /* 0x000000070b667223 */ /* 0x080fe2000000000a */
[----:B------:R-:W-:Y:S01]  /*e4a0*/  FFMA R103, R103, R7, R6 ;  /* 0x0000000767677223 */ /* 0x000fe20000000006 */
[C---:B---3--:R-:W-:Y:S01]  /*e4b0*/  FFMA R4, R96.reuse, R20, R109 ;  /* 0x0000001460047223 */ /* 0x048fe2000000006d */
[----:B------:R-:W-:Y:S01]  /*e4c0*/  FFMA R25, R97, R113, R108 ;  /* 0x0000007161197223 */ /* 0x000fe2000000006c */
[-C--:B------:R-:W-:Y:S01]  /*e4d0*/  FFMA R57, R11, R67.reuse, R57 ;  /* 0x000000430b397223 */ /* 0x080fe20000000039 */
[----:B------:R-:W-:Y:S01]  /*e4e0*/  FFMA R56, R27, R67, R56 ;  /* 0x000000431b387223 */ /* 0x000fe20000000038 */
[----:B----4-:R-:W-:Y:S01]  /*e4f0*/  FFMA R110, R96, R12, R110 ;  /* 0x0000000c606e7223 */ /* 0x010fe2000000006e */
[C---:B------:R-:W-:Y:S01]  /*e500*/  FFMA R9, R97.reuse, R21, R4 ;  /* 0x0000001561097223 */ /* 0x040fe20000000004 */
[----:B------:R-:W-:Y:S01]  /*e510*/  FFMA R8, R98, R114, R25 ;  /* 0x0000007262087223 */ /* 0x000fe20000000019 */
[----:B------:R-:W2:Y:S01]  /*e520*/  LDS.128 R4, [R2.X4+UR4+0x6a0] ;  /* 0x0006a00402047984 */ /* 0x000ea20008004c00 */
        /* <DEDUP_REMOVED lines=18> */
[C---:B------:R-:W-:Y:S01]  /*e650*/  FFMA R99, R19.reuse, R99, R10 ;  /* 0x0000006313637223 */ /* 0x040fe2000000000a */
[C---:B------:R-:W-:Y:S01]  /*e660*/  FFMA R92, R94.reuse, R18, R27 ;  /* 0x000000125e5c7223 */ /* 0x040fe2000000001b */
[----:B------:R-:W3:Y:S01]  /*e670*/  LDS.128 R8, [R2.X4+UR4+0x20a0] ;  /* 0x0020a00402087984 */ /* 0x000ee20008004c00 */
        /* <DEDUP_REMOVED lines=51> */
[----:B------:R-:W3:Y:S01]  /*e9b0*/  LDS.128 R4, [R2.X4+UR4+0x26a0] ;  /* 0x0026a00402047984 */ /* 0x000ee20008004c00 */
[C---:B------:R-:W-:Y:S01]  /*e9c0*/  FFMA R78, R10.reuse, R22, R65 ;  /* 0x000000160a4e7223 */ /* 0x040fe20000000041 */
[C---:B------:R-:W-:Y:S01]  /*e9d0*/  FFMA R8, R10.reuse, R114, R9 ;  /* 0x000000720a087223 */ /* 0x040fe20000000009 */
[----:B------:R-:W-:Y:S01]  /*e9e0*/  FFMA R10, R10, R14, R73 ;  /* 0x0000000e0a0a7223 */ /* 0x000fe20000000049 */
[C---:B-1----:R-:W-:Y:S01]  /*e9f0*/  FFMA R70, R24.reuse, R20, R70 ;  /* 0x0000001418467223 */ /* 0x042fe20000000046 */
[C---:B------:R-:W-:Y:S01]  /*ea00*/  FFMA R72, R24.reuse, R112, R72 ;  /* 0x0000007018487223 */ /* 0x040fe20000000048 */
[-C--:B------:R-:W-:Y:S01]  /*ea10*/  FFMA R79, R115, R11.reuse, R8 ;  /* 0x0000000b734f7223 */ /* 0x080fe20000000008 */
        /* <DEDUP_REMOVED lines=31> */
[-C--:B------:R-:W-:Y:S01]  /*ec10*/  FFMA R61, R19, R31.reuse, R62 ;  /* 0x0000001f133d7223 */ /* 0x080fe2000000003e */
[-C--:B------:R-:W-:Y:S01]  /*ec20*/  FFMA R62, R23, R31.reuse, R64 ;  /* 0x0000001f173e7223 */ /* 0x080fe20000000040 */
[C---:B---3--:R-:W-:Y:S01]  /*ec30*/  FFMA R54, R4.reuse, R20, R54 ;  /* 0x0000001404367223 */ /* 0x048fe20000000036 */
        /* <DEDUP_REMOVED lines=32> */
[-C--:B------:R-:W-:Y:S01]  /*ee40*/  FFMA R47, R115, R11.reuse, R8 ;  /* 0x0000000b732f7223 */ /* 0x080fe20000000008 */
[C---:B--2---:R-:W-:Y:S01]  /*ee50*/  FFMA R8, R24.reuse, R20, R49 ;  /* 0x0000001418087223 */ /* 0x044fe20000000031 */
[-C--:B------:R-:W-:Y:S01]  /*ee60*/  FFMA R46, R23, R11.reuse, R64 ;  /* 0x0000000b172e7223 */ /* 0x080fe20000000040 */
        /* <DEDUP_REMOVED lines=10> */
[C---:B------:R-:W-:Y:S01]  /*ef10*/  FFMA R24, R26.reuse, R18, R51 ;  /* 0x000000121a187223 */ /* 0x040fe20000000033 */
[C---:B------:R-:W-:Y:S01]  /*ef20*/  FFMA R48, R26.reuse, R14, R65 ;  /* 0x0000000e1a307223 */ /* 0x040fe20000000041 */
[----:B------:R-:W-:Y:S01]  /*ef30*/  LDS.128 R68, [R80+0xb0] ;  /* 0x0000b00050447984 */ /* 0x000fe20000000c00 */
[----:B------:R-:W-:Y:S01]  /*ef40*/  FFMA R50, R26, R114, R25 ;  /* 0x000000721a327223 */ /* 0x000fe20000000019 */
[-C--:B------:R-:W-:Y:S01]  /*ef50*/  FFMA R24, R19, R27.reuse, R24 ;  /* 0x0000001b13187223 */ /* 0x080fe20000000018 */
[-C--:B------:R-:W-:Y:S01]  /*ef60*/  FFMA R25, R23, R27.reuse, R64 ;  /* 0x0000001b17197223 */ /* 0x080fe20000000040 */
[C---:B---3--:R-:W-:Y:S01]  /*ef70*/  FFMA R44, R28.reuse, R112, R44 ;  /* 0x000000701c2c7223 */ /* 0x048fe2000000002c */
[-C--:B------:R-:W-:Y:S01]  /*ef80*/  FFMA R26, R115, R27.reuse, R50 ;  /* 0x0000001b731a7223 */ /* 0x080fe20000000032 */
[----:B------:R-:W-:Y:S01]  /*ef90*/  FFMA R27, R15, R27, R48 ;  /* 0x0000001b0f1b7223 */ /* 0x000fe20000000030 */
        /* <DEDUP_REMOVED lines=29> */
[-C--:B------:R-:W-:Y:S01]  /*f170*/  FFMA R37, R115, R7.reuse, R4 ;  /* 0x0000000773257223 */ /* 0x080fe20000000004 */
[C---:B--2---:R-:W-:Y:S01]  /*f180*/  FFMA R40, R8.reuse, R20, R40 ;  /* 0x0000001408287223 */ /* 0x044fe20000000028 */
[C---:B------:R-:W-:Y:S01]  /*f190*/  FFMA R4, R8.reuse, R16, R41 ;  /* 0x0000001008047223 */ /* 0x040fe20000000029 */
        /* <DEDUP_REMOVED lines=14> */
[-C--:B------:R-:W-:Y:S01]  /*f280*/  FFMA R31, R23, R11.reuse, R8 ;  /* 0x0000000b171f7223 */ /* 0x080fe20000000008 */
[C---:B---3--:R-:W-:Y:S01]  /*f290*/  FFMA R8, R64.reuse, R112, R57 ;  /* 0x0000007040087223 */ /* 0x048fe20000000039 */
[C---:B------:R-:W-:Y:S01]  /*f2a0*/  FFMA R0, R64.reuse, R20, R0 ;  /* 0x0000001440007223 */ /* 0x040fe20000000000 */
        /* <DEDUP_REMOVED lines=10> */
[----:B------:R-:W3:Y:S01]  /*f350*/  LDS.128 R8, [R80+0x2b0] ;  /* 0x0002b00050087984 */ /* 0x000ee20000000c00 */
[----:B------:R-:W-:Y:S01]  /*f360*/  FFMA R65, R65, R17, R56 ;  /* 0x0000001141417223 */ /* 0x000fe20000000038 */
[----:B------:R-:W-:Y:S01]  /*f370*/  FFMA R98, R108, R68, R98 ;  /* 0x000000446c627223 */ /* 0x000fe20000000062 */
[C---:B------:R-:W-:Y:S01]  /*f380*/  FFMA R29, R66.reuse, R14, R29 ;  /* 0x0000000e421d7223 */ /* 0x040fe2000000001d */
[----:B------:R-:W4:Y:S01]  /*f390*/  LDS.128 R84, [R80+0x4b0] ;  /* 0x0004b00050547984 */ /* 0x000f220000000c00 */
[----:B------:R-:W-:Y:S01]  /*f3a0*/  FFMA R28, R66, R18, R65 ;  /* 0x00000012421c7223 */ /* 0x000fe20000000041 */
[-C--:B------:R-:W-:Y:S01]  /*f3b0*/  FFMA R30, R115, R67.reuse, R30 ;  /* 0x00000043731e7223 */ /* 0x080fe2000000001e */
[----:B------:R-:W-:Y:S01]  /*f3c0*/  FFMA R0, R23, R67, R0 ;  /* 0x0000004317007223 */ /* 0x000fe20000000000 */
[----:B------:R-:W5:Y:S01]  /*f3d0*/  LDS.128 R56, [R80+0x6b0] ;  /* 0x0006b00050387984 */ /* 0x000f620000000c00 */
        /* <DEDUP_REMOVED lines=29> */
[----:B------:R-:W-:Y:S01]  /*f5b0*/  FFMA R51, R115, R51, R65 ;  /* 0x0000003373337223 */ /* 0x000fe20000000041 */
[-C--:B------:R-:W-:Y:S01]  /*f5c0*/  FFMA R112, R23, R7.reuse, R112 ;  /* 0x0000000717707223 */ /* 0x080fe20000000070 */
[C---:B---3--:R-:W-:Y:S01]  /*f5d0*/  FFMA R96, R108.reuse, R8, R96 ;  /* 0x000000086c607223 */ /* 0x048fe20000000060 */
[-C--:B------:R-:W-:Y:S01]  /*f5e0*/  FFMA R113, R19, R7.reuse, R18 ;  /* 0x0000000713717223 */ /* 0x080fe20000000012 */
[-C--:B------:R-:W-:Y:S01]  /*f5f0*/  FFMA R114, R15, R7.reuse, R14 ;  /* 0x000000070f727223 */ /* 0x080fe2000000000e */
[----:B------:R-:W-:Y:S01]  /*f600*/  FFMA R115, R115, R7, R6 ;  /* 0x0000000773737223 */ /* 0x000fe20000000006 */
[C---:B----4-:R-:W-:Y:S01]  /*f610*/  FFMA R4, R108.reuse, R84, R97 ;  /* 0x000000546c047223 */ /* 0x050fe20000000061 */
[C---:B------:R-:W-:Y:S01]  /*f620*/  FFMA R7, R109.reuse, R9, R96 ;  /* 0x000000096d077223 */ /* 0x040fe20000000060 */
[C---:B------:R-:W-:Y:S01]  /*f630*/  FFMA R13, R109.reuse, R69, R98 ;  /* 0x000000456d0d7223 */ /* 0x040fe20000000062 */
[----:B------:R-:W-:Y:S01]  /*f640*/  LDS.128 R20, [R2.X4+UR4+0x20b0] ;  /* 0x0020b00402147984 */ /* 0x000fe20008004c00 */
[----:B-----5:R-:W-:Y:S01]  /*f650*/  FFMA R108, R108, R56, R99 ;  /* 0x000000386c6c7223 */ /* 0x020fe20000000063 */
[C---:B------:R-:W-:Y:S01]  /*f660*/  FFMA R5, R109.reuse, R85, R4 ;  /* 0x000000556d057223 */ /* 0x040fe20000000004 */
[C---:B------:R-:W-:Y:S01]  /*f670*/  FFMA R4, R110.reuse, R70, R13 ;  /* 0x000000466e047223 */ /* 0x040fe2000000000d */
[----:B------:R-:W3:Y:S01]  /*f680*/  LDS.128 R96, [R2.X4+UR4+0x6b0] ;  /* 0x0006b00402607984 */ /* 0x000ee20008004c00 */
[----:B------:R-:W-:Y:S01]  /*f690*/  FFMA R109, R109, R57, R108 ;  /* 0x000000396d6d7223 */ /* 0x000fe2000000006c */
[C---:B------:R-:W-:Y:S01]  /*f6a0*/  FFMA R108, R110.reuse, R10, R7 ;  /* 0x0000000a6e6c7223 */ /* 0x040fe20000000007 */
[----:B------:R-:W-:Y:S01]  /*f6b0*/  FFMA R12, R110, R86, R5 ;  /* 0x000000566e0c7223 */ /* 0x000fe20000000005 */
[----:B-1----:R-:W-:Y:S01]  /*f6c0*/  FFMA R92, R104, R56, R92 ;  /* 0x00000038685c7223 */ /* 0x002fe2000000005c */
        /* <DEDUP_REMOVED lines=18> */
[----:B------:R-:W-:Y:S01]  /*f7f0*/  FFMA R28, R19, R67, R28 ;  /* 0x00000043131c7223 */ /* 0x000fe2000000001c */
        /* <DEDUP_REMOVED lines=26> */
[----:B------:R-:W-:Y:S01]  /*f9a0*/  FFMA R29, R15, R67, R29 ;  /* 0x000000430f1d7223 */ /* 0x000fe2000000001d */
[----:B------:R-:W-:Y:S01]  /*f9b0*/  FFMA R97, R97, R69, R82 ;  /* 0x0000004561617223 */ /* 0x000fe20000000052 */
[----:B------:R-:W2:Y:S01]  /*f9c0*/  LDS.128 R12, [R2.X4+UR4+0x24b0] ;  /* 0x0024b004020c7984 */ /* 0x000ea20008004c00 */
        /* <DEDUP_REMOVED lines=19> */
[----:B------:R-:W-:Y:S01]  /*fb00*/  LDS.128 R188, [R2.X4+UR4+0x25d0] ;  /* 0x0025d00402bc7984 */ /* 0x000fe20008004c00 */
        /* <DEDUP_REMOVED lines=19> */
[-C--:B------:R-:W-:Y:S01]  /*fc40*/  FFMA R91, R87, R19.reuse, R16 ;  /* 0x00000013575b7223 */ /* 0x080fe20000000010 */
[----:B------:R-:W-:Y:S01]  /*fc50*/  FFMA R18, R18, R10, R73 ;  /* 0x0000000a12127223 */ /* 0x000fe20000000049 */
        /* <DEDUP_REMOVED lines=13> */
[----:B------:R-:W-:Y:S01]  /*fd30*/  FFMA R82, R14, R58, R63 ;  /* 0x0000003a0e527223 */ /* 0x000fe2000000003f */
[----:B---3--:R-:W-:Y:S01]  /*fd40*/  FFMA R54, R4, R84, R54 ;  /* 0x0000005404367223 */ /* 0x008fe20000000036 */
[C---:B------:R-:W-:Y:S01]  /*fd50*/  FFMA R88, R14.reuse, R70, R13 ;  /* 0x000000460e587223 */ /* 0x040fe2000000000d */
[-C--:B------:R-:W-:Y:S01]  /*fd60*/  FFMA R83, R87, R15.reuse, R12 ;  /* 0x0000000f57537223 */ /* 0x080fe2000000000c */
[----:B------:R-:W-:Y:S01]  /*fd70*/  FFMA R14, R14, R10, R65 ;  /* 0x0000000a0e0e7223 */ /* 0x000fe20000000041 */
        /* <DEDUP_REMOVED lines=13> */
[----:B------:R-:W-:Y:S01]  /*fe50*/  LDS.128 R64, [R2.X4+UR4+0xc0] ;  /* 0x0000c00402407984 */ /* 0x000fe20008004c00 */
[----:B------:R-:W-:Y:S01]  /*fe60*/  FFMA R4, R6, R70, R5 ;  /* 0x0000004606047223 */ /* 0x000fe20000000005 */
[C---:B-1----:R-:W-:Y:S01]  /*fe70*/  FFMA R46, R20.reuse, R84, R46 ;  /* 0x00000054142e7223 */ /* 0x042fe2000000002e */
[----:B------:R-:W-:Y:S01]  /*fe80*/  FFMA R52, R20, R8, R52 ;  /* 0x0000000814347223 */ /* 0x000fe20000000034 */
        /* <DEDUP_REMOVED lines=98> */
[----:B------:R-:W3:Y:S01]  /*104b0*/  LDS.128 R28, [R80+0x2c0] ;  /* 0x0002c000501c7984 */ /* 0x000ee20000000c00 */
[C---:B------:R-:W-:Y:S01]  /*104c0*/  FFMA R53, R18.reuse, R10, R53 ;  /* 0x0000000a12357223 */ /* 0x040fe20000000035 */
[----:B------:R-:W-:Y:S01]  /*104d0*/  FFMA R52, R18, R58, R17 ;  /* 0x0000003a12347223 */ /* 0x000fe20000000011 */
[----:B------:R-:W-:Y:S01]  /*104e0*/  FFMA R0, R87, R19, R0 ;  /* 0x0000001357007223 */ /* 0x000fe20000000000 */
[----:B------:R-:W4:Y:S01]  /*104f0*/  LDS.128 R40, [R80+0x4c0] ;  /* 0x0004c00050287984 */ /* 0x000f220000000c00 */
[C---:B-1----:R-:W-:Y:S01]  /*10500*/  FFMA R48, R36.reuse, R84, R48 ;  /* 0x0000005424307223 */ /* 0x042fe20000000030 */
[C---:B------:R-:W-:Y:S01]  /*10510*/  FFMA R16, R36.reuse, R56, R49 ;  /* 0x0000003824107223 */ /* 0x040fe20000000031 */
[C---:B------:R-:W-:Y:S01]  /*10520*/  FFMA R17, R36.reuse, R68, R51 ;  /* 0x0000004424117223 */ /* 0x040fe20000000033 */
[----:B------:R-:W1:Y:S01]  /*10530*/  LDS.128 R12, [R80+0xc0] ;  /* 0x0000c000500c7984 */ /* 0x000e620000000c00 */
[----:B------:R-:W-:Y:S01]  /*10540*/  FFMA R18, R36, R8, R50 ;  /* 0x0000000824127223 */ /* 0x000fe20000000032 */
[C---:B------:R-:W-:Y:S01]  /*10550*/  FFMA R36, R37.reuse, R85, R48 ;  /* 0x0000005525247223 */ /* 0x040fe20000000030 */
[C---:B------:R-:W-:Y:S01]  /*10560*/  FFMA R16, R37.reuse, R57, R16 ;  /* 0x0000003925107223 */ /* 0x040fe20000000010 */
[----:B------:R-:W5:Y:S01]  /*10570*/  LDS.128 R44, [R80+0x6c0] ;  /* 0x0006c000502c7984 */ /* 0x000f620000000c00 */
[C---:B------:R-:W-:Y:S01]  /*10580*/  FFMA R17, R37.reuse, R69, R17 ;  /* 0x0000004525117223 */ /* 0x040fe20000000011 */
[----:B------:R-:W-:Y:S01]  /*10590*/  FFMA R18, R37, R9, R18 ;  /* 0x0000000925127223 */ /* 0x000fe20000000012 */
[C---:B------:R-:W-:Y:S01]  /*105a0*/  FFMA R37, R38.reuse, R58, R16 ;  /* 0x0000003a26257223 */ /* 0x040fe20000000010 */
[----:B------:R-:W5:Y:S01]  /*105b0*/  LDS.128 R48, [R2.X4+UR4+0x2c0] ;  /* 0x0002c00402307984 */ /* 0x000f620008004c00 */
[C---:B------:R-:W-:Y:S01]  /*105c0*/  FFMA R36, R38.reuse, R86, R36 ;  /* 0x0000005626247223 */ /* 0x040fe20000000024 */
[C---:B------:R-:W-:Y:S01]  /*105d0*/  FFMA R16, R38.reuse, R10, R18 ;  /* 0x0000000a26107223 */ /* 0x040fe20000000012 */
[----:B------:R-:W-:Y:S01]  /*105e0*/  FFMA R17, R38, R70, R17 ;  /* 0x0000004626117223 */ /* 0x000fe20000000011 */
[-C--:B------:R-:W-:Y:S01]  /*105f0*/  FFMA R37, R59, R39.reuse, R37 ;  /* 0x000000273b257223 */ /* 0x080fe20000000025 */
[-C--:B------:R-:W-:Y:S01]  /*10600*/  FFMA R36, R87, R39.reuse, R36 ;  /* 0x0000002757247223 */ /* 0x080fe20000000024 */
[----:B------:R-:W-:Y:S01]  /*10610*/  FFMA R38, R11, R39, R16 ;  /* 0x000000270b267223 */ /* 0x000fe20000000010 */
[-C--:B------:R-:W-:Y:S01]  /*10620*/  FFMA R52, R59, R19.reuse, R52 ;  /* 0x000000133b347223 */ /* 0x080fe20000000034 */
[-C--:B------:R-:W-:Y:S01]  /*10630*/  FFMA R53, R11, R19.reuse, R53 ;  /* 0x000000130b357223 */ /* 0x080fe20000000035 */
[C---:B------:R-:W-:Y:S01]  /*10640*/  FFMA R54, R71.reuse, R19, R54 ;  /* 0x0000001347367223 */ /* 0x040fe20000000036 */
[----:B------:R-:W-:Y:S01]  /*10650*/  FFMA R39, R71, R39, R17 ;  /* 0x0000002747277223 */ /* 0x000fe20000000011 */
[C---:B--2---:R-:W-:Y:S01]  /*10660*/  FFMA R114, R4.reuse, R8, R114 ;  /* 0x0000000804727223 */ /* 0x044fe20000000072 */
        /* <DEDUP_REMOVED lines=13> */
[-C--:B------:R-:W-:Y:S01]  /*10740*/  FFMA R68, R87, R7.reuse, R68 ;  /* 0x0000000757447223 */ /* 0x080fe20000000044 */
[-C--:B------:R-:W-:Y:S01]  /*10750*/  FFMA R69, R59, R7.reuse, R58 ;  /* 0x000000073b457223 */ /* 0x080fe2000000003a */
[-C--:B------:R-:W-:Y:S01]  /*10760*/  FFMA R70, R11, R7.reuse, R10 ;  /* 0x000000070b467223 */ /* 0x080fe2000000000a */
[C---:B----4-:R-:W-:Y:S01]  /*10770*/  FFMA R4, R64.reuse, R40, R109 ;  /* 0x0000002840047223 */ /* 0x050fe2000000006d */
[----:B------:R-:W-:Y:S01]  /*10780*/  FFMA R71, R71, R7, R6 ;  /* 0x0000000747477223 */ /* 0x000fe20000000006 */
[C---:B------:R-:W-:Y:S01]  /*10790*/  FFMA R7, R65.reuse, R29, R108 ;  /* 0x0000001d41077223 */ /* 0x040fe2000000006c */
[----:B------:R-:W3:Y:S01]  /*107a0*/  LDS.128 R8, [R2.X4+UR4+0x6c0] ;  /* 0x0006c00402087984 */ /* 0x000ee20008004c00 */
[-C--:B-1----:R-:W-:Y:S01]  /*107b0*/  FFMA R110, R64, R12.reuse, R110 ;  /* 0x0000000c406e7223 */ /* 0x082fe2000000006e */
[C---:B------:R-:W-:Y:S01]  /*107c0*/  FFMA R5, R65.reuse, R41, R4 ;  /* 0x0000002941057223 */ /* 0x040fe20000000004 */
[----:B------:R-:W-:Y:S01]  /*107d0*/  FFMA R96, R124, R12, R96 ;  /* 0x0000000c7c607223 */ /* 0x000fe20000000060 */
[----:B------:R-:W-:Y:S01]  /*107e0*/  LDS.128 R228, [R2.X4+UR4+0x1e0] ;  /* 0x0001e00402e47984 */ /* 0x000fe20008004c00 */
[----:B-----5:R-:W-:Y:S01]  /*107f0*/  FFMA R64, R64, R44, R111 ;  /* 0x0000002c40407223 */ /* 0x020fe2000000006f */
        /* <DEDUP_REMOVED lines=40> */
[C---:B---3--:R-:W-:Y:S01]  /*10a80*/  FFMA R32, R8.reuse, R44, R32 ;  /* 0x0000002c08207223 */ /* 0x048fe20000000020 */
[-C--:B------:R-:W-:Y:S01]  /*10a90*/  FFMA R59, R47, R19.reuse, R16 ;  /* 0x000000132f3b7223 */ /* 0x080fe20000000010 */
        /* <DEDUP_REMOVED lines=17> */
[C---:B------:R-:W-:Y:S01]  /*10bb0*/  FFMA R8, R124.reuse, R28, R97 ;  /* 0x0000001c7c087223 */ /* 0x040fe20000000061 */
[-C--:B------:R-:W-:Y:S01]  /*10bc0*/  FFMA R57, R31, R11.reuse, R10 ;  /* 0x0000000b1f397223 */ /* 0x080fe2000000000a */
[----:B------:R-:W-:Y:S01]  /*10bd0*/  FFMA R10, R124, R40, R95 ;  /* 0x000000287c0a7223 */ /* 0x000fe2000000005f */
        /* <DEDUP_REMOVED lines=24> */
[----:B------:R-:W-:-:S02]  /*10d60*/  FFMA R4, R6, R46, R91 ;  /* 0x0000002e06047223 */ /* 0x000fc4000000005b */
        /* <DEDUP_REMOVED lines=30> */
[----:B------:R-:W3:Y:S01]  /*10f50*/  LDS.128 R16, [R2.X4+UR4+0x44c0] ;  /* 0x0044c00402107984 */ /* 0x000ee20008004c00 */
[C---:B------:R-:W-:Y:S01]  /*10f60*/  FFMA R78, R110.reuse, R46, R79 ;  /* 0x0000002e6e4e7223 */ /* 0x040fe2000000004f */
[----:B------:R-:W-:Y:S01]  /*10f70*/  FFMA R109, R109, R13, R108 ;  /* 0x0000000d6d6d7223 */ /* 0x000fe2000000006c */
[----:B------:R-:W-:Y:S01]  /*10f80*/  FFMA R112, R110, R42, R77 ;  /* 0x0000002a6e707223 */ /* 0x000fe2000000004d */
[----:B------:R-:W-:Y:S01]  /*10f90*/  LDS.128 R88, [R2.X4+UR4+0x2e0] ;  /* 0x0002e00402587984 */ /* 0x000fe20008004c00 */
        /* <DEDUP_REMOVED lines=12> */
[----:B------:R-:W1:Y:S01]  /*11060*/  LDS.128 R20, [R2.X4+UR4+0x46c0] ;  /* 0x0046c00402147984 */ /* 0x000e620008004c00 */
[-C--:B------:R-:W-:Y:S01]  /*11070*/  FFMA R112, R43, R111.reuse, R112 ;  /* 0x0000006f2b707223 */ /* 0x080fe20000000070 */
[C---:B------:R-:W-:Y:S01]  /*11080*/  FFMA R8, R10.reuse, R14, R9 ;  /* 0x0000000e0a087223 */ /* 0x040fe20000000009 */
[-C--:B------:R-:W-:Y:S01]  /*11090*/  FFMA R114, R15, R111.reuse, R114 ;  /* 0x0000006f0f727223 */ /* 0x080fe20000000072 */
[----:B------:R-:W-:Y:S01]  /*110a0*/  FFMA R111, R31, R111, R110 ;  /* 0x0000006f1f6f7223 */ /* 0x000fe2000000006e */
        /* <DEDUP_REMOVED lines=15> */
[----:B------:R-:W-:Y:S01]  /*111a0*/  FFMA R74, R6, R42, R73 ;  /* 0x0000002a064a7223 */ /* 0x000fe20000000049 */
[----:B------:R-:W2:Y:S01]  /*111b0*/  LDS.128 R8, [R2.X4+UR4+0x60c0] ;  /* 0x0060c00402087984 */ /* 0x000ea20008004c00 */
        /* <DEDUP_REMOVED lines=11> */
[-C--:B------:R-:W-:Y:S01]  /*11270*/  FFMA R103, R43, R7.reuse, R74 ;  /* 0x000000072b677223 */ /* 0x080fe2000000004a */
[C---:B------:R-:W-:Y:S01]  /*11280*/  FFMA R16, R18.reuse, R14, R17 ;  /* 0x0000000e12107223 */ /* 0x040fe20000000011 */
[-C--:B------:R-:W-:Y:S01]  /*11290*/  FFMA R104, R47, R7.reuse, R104 ;  /* 0x000000072f687223 */ /* 0x080fe20000000068 */
[----:B------:R-:W-:Y:S01]  /*112a0*/  FFMA R106, R31, R7, R106 ;  /* 0x000000071f6a7223 */ /* 0x000fe2000000006a */
[C---:B------:R-:W-:Y:S01]  /*112b0*/  FFMA R62, R18.reuse, R46, R61 ;  /* 0x0000002e123e7223 */ /* 0x040fe2000000003d */
[C---:B------:R-:W-:Y:S01]  /*112c0*/  FFMA R100, R18.reuse, R42, R63 ;  /* 0x0000002a12647223 */ /* 0x040fe2000000003f */
[----:B------:R-:W-:Y:S01]  /*112d0*/  FFMA R102, R18, R30, R73 ;  /* 0x0000001e12667223 */ /* 0x000fe20000000049 */
[-C--:B------:R-:W-:Y:S01]  /*112e0*/  FFMA R101, R15, R19.reuse, R16 ;  /* 0x000000130f657223 */ /* 0x080fe20000000010 */
[----:B------:R-:W3:Y:S01]  /*112f0*/  LDS.128 R4, [R2.X4+UR4+0x62c0] ;  /* 0x0062c00402047984 */ /* 0x000ee20008004c00 */
[C---:B-1----:R-:W-:Y:S01]  /*11300*/  FFMA R16, R20.reuse, R44, R35 ;  /* 0x0000002c14107223 */ /* 0x042fe20000000023 */
        /* <DEDUP_REMOVED lines=15> */
[-C--:B------:R-:W-:Y:S01]  /*11400*/  FFMA R83, R47, R23.reuse, R20 ;  /* 0x000000172f537223 */ /* 0x080fe20000000014 */
[-C--:B------:R-:W-:Y:S01]  /*11410*/  FFMA R96, R43, R23.reuse, R96 ;  /* 0x000000172b607223 */ /* 0x080fe20000000060 */
        /* <DEDUP_REMOVED lines=15> */
[----:B------:R-:W2:Y:S01]  /*11510*/  LDS.128 R24, [R2.X4+UR4+0x66c0] ;  /* 0x0066c00402187984 */ /* 0x000ea20008004c00 */
[-C--:B------:R-:W-:Y:S01]  /*11520*/  FFMA R34, R47, R11.reuse, R34 ;  /* 0x0000000b2f227223 */ /* 0x080fe20000000022 */
[-C--:B------:R-:W-:Y:S01]  /*11530*/  FFMA R81, R31, R11.reuse, R10 ;  /* 0x0000000b1f517223 */ /* 0x080fe2000000000a */
[----:B------:R-:W-:Y:S01]  /*11540*/  FFMA R82, R15, R11, R82 ;  /* 0x0000000b0f527223 */ /* 0x000fe20000000052 */
[----:B------:R-:W-:Y:S01]  /*11550*/  LDS.128 R60, [R80+0x2d0] ;  /* 0x0002d000503c7984 */ /* 0x000fe20000000c00 */
        /* <DEDUP_REMOVED lines=13> */
[-C--:B------:R-:W-:Y:S01]  /*11630*/  FFMA R4, R43, R7.reuse, R4 ;  /* 0x000000072b047223 */ /* 0x080fe20000000004 */
[-C--:B------:R-:W-:Y:S01]  /*11640*/  FFMA R0, R47, R7.reuse, R0 ;  /* 0x000000072f007223 */ /* 0x080fe20000000000 */
[C---:B-1----:R-:W-:Y:S01]  /*11650*/  FFMA R37, R16.reuse, R44, R37 ;  /* 0x0000002c10257223 */ /* 0x042fe20000000025 */
[----:B------:R-:W1:Y:S01]  /*11660*/  LDS.128 R52, [R80+0x6d0] ;  /* 0x0006d00050347984 */ /* 0x000e620000000c00 */
[-C--:B------:R-:W-:Y:S01]  /*11670*/  FFMA R5, R31, R7.reuse, R5 ;  /* 0x000000071f057223 */ /* 0x080fe20000000005 */
        /* <DEDUP_REMOVED lines=30> */
[-C--:B------:R-:W-:Y:S01]  /*11860*/  FFMA R16, R47, R19.reuse, R16 ;  /* 0x000000132f107223 */ /* 0x080fe20000000010 */
[----:B------:R-:W2:Y:S01]  /*11870*/  LDS.128 R68, [R80+0x4e0] ;  /* 0x0004e00050447984 */ /* 0x000ea20000000c00 */
[C---:B------:R-:W-:Y:S01]  /*11880*/  FFMA R21, R31.reuse, R19, R21 ;  /* 0x000000131f157223 */ /* 0x040fe20000000015 */
[----:B------:R-:W-:Y:S01]  /*11890*/  FFMA R26, R31, R27, R30 ;  /* 0x0000001b1f1a7223 */ /* 0x000fe2000000001e */
[C---:B---3--:R-:W-:Y:S01]  /*118a0*/  FFMA R64, R8.reuse, R60, R64 ;  /* 0x0000003c08407223 */ /* 0x048fe20000000040 */
[C---:B------:R-:W-:Y:S01]  /*118b0*/  FFMA R20, R43.reuse, R19, R20 ;  /* 0x000000132b147223 */ /* 0x040fe20000000014 */
[----:B------:R-:W-:Y:S01]  /*118c0*/  FFMA R25, R43, R27, R42 ;  /* 0x0000001b2b197223 */ /* 0x000fe2000000002a */
[----:B------:R-:W3:Y:S01]  /*118d0*/  LDS.128 R28, [R2.X4+UR4+0x4d0] ;  /* 0x0004d004021c7984 */ /* 0x000ee20008004c00 */
[----:B-1----:R-:W-:Y:S01]  /*118e0*/  FFMA R6, R8, R52, R67 ;  /* 0x0000003408067223 */ /* 0x002fe20000000043 */
[----:B------:R-:W-:-:S02]  /*118f0*/  FFMA R15, R9, R61, R64 ;  /* 0x0000003d090f7223 */ /* 0x000fc40000000040 */
[----:B------:R-:W1:Y:S01]  /*11900*/  LDS.128 R40, [R80+0x2e0] ;  /* 0x0002e00050287984 */ /* 0x000e620000000c00 */
[----:B----4-:R-:W-:Y:S01]  /*11910*/  FFMA R66, R8, R72, R66 ;  /* 0x0000004808427223 */ /* 0x010fe20000000042 */
[C---:B------:R-:W-:Y:S01]  /*11920*/  FFMA R13, R9.reuse, R53, R6 ;  /* 0x00000035090d7223 */ /* 0x040fe20000000006 */
[----:B------:R-:W-:Y:S01]  /*11930*/  FFMA R24, R10, R62, R15 ;  /* 0x0000003e0a187223 */ /* 0x000fe2000000000f */
[----:B-----5:R-:W-:Y:S01]  /*11940*/  FFMA R8, R8, R76, R65 ;  /* 0x0000004c08087223 */ /* 0x020fe20000000041 */
[----:B------:R-:W-:Y:S01]  /*11950*/  FFMA R17, R9, R73, R66 ;  /* 0x0000004909117223 */ /* 0x000fe20000000042 */
        /* <DEDUP_REMOVED lines=8> */
[-C--:B------:R-:W-:Y:S01]  /*119e0*/  FFMA R46, R55, R11.reuse, R46 ;  /* 0x0000000b372e7223 */ /* 0x080fe2000000002e */
[-C--:B------:R-:W-:Y:S01]  /*119f0*/  FFMA R47, R75, R11.reuse, R6 ;  /* 0x0000000b4b2f7223 */ /* 0x080fe20000000006 */
[----:B------:R-:W-:Y:S01]  /*11a00*/  FFMA R86, R79, R11, R86 ;  /* 0x0000000b4f567223 */ /* 0x000fe20000000056 */
[----:B------:R-:W-:Y:S01]  /*11a10*/  FFMA R44, R38, R74, R9 ;  /* 0x0000004a262c7223 */ /* 0x000fe20000000009 */
[----:B------:R-:W4:Y:S01]  /*11a20*/  LDS.128 R12, [R2.X4+UR4+0x6d0] ;  /* 0x0006d004020c7984 */ /* 0x000f220008004c00 */
[C---:B------:R-:W-:Y:S01]  /*11a30*/  FFMA R6, R36.reuse, R60, R51 ;  /* 0x0000003c24067223 */ /* 0x040fe20000000033 */
[----:B------:R-:W-:Y:S01]  /*11a40*/  FFMA R36, R36, R52, R49 ;  /* 0x0000003424247223 */ /* 0x000fe20000000031 */
[C---:B------:R-:W-:Y:S01]  /*11a50*/  FFMA R45, R37.reuse, R77, R48 ;  /* 0x0000004d252d7223 */ /* 0x040fe20000000030 */
[----:B------:R-:W5:Y:S01]  /*11a60*/  LDS.128 R8, [R2.X4+UR4+0xe0] ;  /* 0x0000e00402087984 */ /* 0x000f620008004c00 */
[C---:B------:R-:W-:Y:S01]  /*11a70*/  FFMA R129, R37.reuse, R61, R6 ;  /* 0x0000003d25817223 */ /* 0x040fe20000000006 */
[----:B------:R-:W-:Y:S01]  /*11a80*/  FFMA R37, R37, R53, R36 ;  /* 0x0000003525257223 */ /* 0x000fe20000000024 */
[C---:B------:R-:W-:Y:S01]  /*11a90*/  FFMA R45, R38.reuse, R78, R45 ;  /* 0x0000004e262d7223 */ /* 0x040fe2000000002d */
[----:B------:R-:W5:Y:S01]  /*11aa0*/  LDS.128 R48, [R80+0x6e0] ;  /* 0x0006e00050307984 */ /* 0x000f620000000c00 */
[C---:B------:R-:W-:Y:S01]  /*11ab0*/  FFMA R129, R38.reuse, R62, R129 ;  /* 0x0000003e26817223 */ /* 0x040fe20000000081 */
[----:B------:R-:W-:Y:S01]  /*11ac0*/  FFMA R6, R38, R54, R37 ;  /* 0x0000003626067223 */ /* 0x000fe20000000025 */
[-C--:B------:R-:W-:Y:S01]  /*11ad0*/  FFMA R45, R79, R39.reuse, R45 ;  /* 0x000000274f2d7223 */ /* 0x080fe2000000002d */
[----:B------:R-:W5:Y:S01]  /*11ae0*/  LDS.128 R64, [R80+0xe0] ;  /* 0x0000e00050407984 */ /* 0x000f620000000c00 */
[-C--:B------:R-:W-:Y:S01]  /*11af0*/  FFMA R44, R75, R39.reuse, R44 ;  /* 0x000000274b2c7223 */ /* 0x080fe2000000002c */
[-C--:B------:R-:W-:Y:S01]  /*11b00*/  FFMA R6, R55, R39.reuse, R6 ;  /* 0x0000002737067223 */ /* 0x080fe20000000006 */
[----:B------:R-:W-:Y:S01]  /*11b10*/  FFMA R129, R63, R39, R129 ;  /* 0x000000273f817223 */ /* 0x000fe20000000081 */
[----:B--2---:R-:W-:Y:S01]  /*11b20*/  FFMA R45, R88, R68, R45 ;  /* 0x00000044582d7223 */ /* 0x004fe2000000002d */
[----:B------:R-:W2:Y:S01]  /*11b30*/  LDS.128 R36, [R2.X4+UR4+0x4e0] ;  /* 0x0004e00402247984 */ /* 0x000ea20008004c00 */
        /* <DEDUP_REMOVED lines=18> */
[----:B------:R-:W-:Y:S01]  /*11c60*/  FFMA R129, R89, R41, R129 ;  /* 0x0000002959817223 */ /* 0x000fe20000000081 */
[----:B------:R-:W-:Y:S01]  /*11c70*/  LDS.128 R28, [R2.X4+UR4+0xf0] ;  /* 0x0000f004021c7984 */ /* 0x000fe20008004c00 */
[C---:B----4-:R-:W-:Y:S01]  /*11c80*/  FFMA R32, R12.reuse, R76, R32 ;  /* 0x0000004c0c207223 */ /* 0x050fe20000000020 */
        /* <DEDUP_REMOVED lines=31> */
[-C--:B------:R-:W-:Y:S01]  /*11e80*/  FFMA R24, R43, R11.reuse, R24 ;  /* 0x0000000b2b187223 */ /* 0x080fe20000000018 */
[-C--:B------:R-:W-:Y:S01]  /*11e90*/  FFMA R92, R51, R11.reuse, R92 ;  /* 0x0000000b335c7223 */ /* 0x080fe2000000005c */
[-C--:B------:R-:W-:Y:S01]  /*11ea0*/  FFMA R93, R67, R11.reuse, R93 ;  /* 0x0000000b435d7223 */ /* 0x080fe2000000005d */
[----:B------:R-:W-:Y:S01]  /*11eb0*/  FFMA R94, R71, R11, R94 ;  /* 0x0000000b475e7223 */ /* 0x000fe2000000005e */
[----:B------:R-:W-:Y:S01]  /*11ec0*/  FFMA R130, R89, R49, R6 ;  /* 0x0000003159827223 */ /* 0x000fe20000000006 */
[----:B------:R-:W3:Y:S01]  /*11ed0*/  LDS.128 R12, [R80+0x6f0] ;  /* 0x0006f000500c7984 */ /* 0x000ee20000000c00 */
[C---:B------:R-:W-:Y:S01]  /*11ee0*/  FFMA R131, R90.reuse, R66, R44 ;  /* 0x000000425a837223 */ /* 0x040fe2000000002c */
[C---:B------:R-:W-:Y:S01]  /*11ef0*/  FFMA R6, R90.reuse, R70, R45 ;  /* 0x000000465a067223 */ /* 0x040fe2000000002d */
[C---:B------:R-:W-:Y:S01]  /*11f00*/  FFMA R132, R90.reuse, R42, R129 ;  /* 0x0000002a5a847223 */ /* 0x040fe20000000081 */
[----:B------:R-:W4:Y:S01]  /*11f10*/  LDS.128 R56, [R80+0x4f0] ;  /* 0x0004f00050387984 */ /* 0x000f220000000c00 */
[----:B------:R-:W-:Y:S01]  /*11f20*/  FFMA R130, R90, R50, R130 ;  /* 0x000000325a827223 */ /* 0x000fe20000000082 */
[-C--:B------:R-:W-:Y:S01]  /*11f30*/  FFMA R6, R71, R91.reuse, R6 ;  /* 0x0000005b47067223 */ /* 0x080fe20000000006 */
[-C--:B------:R-:W-:Y:S01]  /*11f40*/  FFMA R131, R67, R91.reuse, R131 ;  /* 0x0000005b43837223 */ /* 0x080fe20000000083 */
[----:B------:R-:W5:Y:S01]  /*11f50*/  LDS.128 R8, [R80+0x2f0] ;  /* 0x0002f00050087984 */ /* 0x000f620000000c00 */
[-C--:B------:R-:W-:Y:S01]  /*11f60*/  FFMA R130, R51, R91.reuse, R130 ;  /* 0x0000005b33827223 */ /* 0x080fe20000000082 */
[----:B------:R-:W-:Y:S01]  /*11f70*/  FFMA R132, R43, R91, R132 ;  /* 0x0000005b2b847223 */ /* 0x000fe20000000084 */
[C---:B--2---:R-:W-:Y:S01]  /*11f80*/  FFMA R18, R36.reuse, R48, R18 ;  /* 0x0000003024127223 */ /* 0x044fe20000000012 */
[----:B------:R-:W2:Y:S01]  /*11f90*/  LDS.128 R44, [R80+0xf0] ;  /* 0x0000f000502c7984 */ /* 0x000ea20000000c00 */
        /* <DEDUP_REMOVED lines=27> */
[----:B---3--:R-:W-:Y:S01]  /*12150*/  FFMA R92, R28, R12, R92 ;  /* 0x0000000c1c5c7223 */ /* 0x008fe2000000005c */
[C---:B------:R-:W-:Y:S01]  /*12160*/  FFMA R17, R86.reuse, R70, R17 ;  /* 0x0000004656117223 */ /* 0x040fe20000000011 */
[----:B------:R-:W-:Y:S01]  /*12170*/  FFMA R128, R86, R42, R128 ;  /* 0x0000002a56807223 */ /* 0x000fe20000000080 */
[----:B------:R-:W-:Y:S01]  /*12180*/  FFMA R19, R51, R87, R19 ;  /* 0x0000005733137223 */ /* 0x000fe20000000013 */
[C---:B----4-:R-:W-:Y:S01]  /*12190*/  FFMA R94, R28.reuse, R56, R94 ;  /* 0x000000381c5e7223 */ /* 0x050fe2000000005e */
[----:B------:R-:W-:Y:S01]  /*121a0*/  FFMA R143, R29, R13, R92 ;  /* 0x0000000d1d8f7223 */ /* 0x000fe2000000005c */
[-C--:B------:R-:W-:Y:S01]  /*121b0*/  FFMA R17, R71, R87.reuse, R17 ;  /* 0x0000005747117223 */ /* 0x080fe20000000011 */
[----:B------:R-:W-:Y:S01]  /*121c0*/  FFMA R32, R67, R87, R32 ;  /* 0x0000005743207223 */ /* 0x000fe20000000020 */
[----:B-----5:R-:W-:Y:S01]  /*121d0*/  FFMA R84, R28, R8, R24 ;  /* 0x000000081c547223 */ /* 0x020fe20000000018 */
[----:B------:R-:W-:Y:S01]  /*121e0*/  FFMA R144, R29, R57, R94 ;  /* 0x000000391d907223 */ /* 0x000fe2000000005e */
[----:B------:R-:W-:Y:S01]  /*121f0*/  FFMA R128, R43, R87, R128 ;  /* 0x000000572b807223 */ /* 0x000fe20000000080 */
[----:B------:R-:W-:Y:S01]  /*12200*/  FFMA R143, R30, R14, R143 ;  /* 0x0000000e1e8f7223 */ /* 0x000fe2000000008f */
[----:B--2---:R-:W-:Y:S01]  /*12210*/  FFMA R24, R28, R44, R93 ;  /* 0x0000002c1c187223 */ /* 0x004fe2000000005d */
[C---:B------:R-:W-:Y:S01]  /*12220*/  FFMA R28, R29.reuse, R9, R84 ;  /* 0x000000091d1c7223 */ /* 0x040fe20000000054 */
[----:B------:R-:W2:Y:S01]  /*12230*/  LDS.128 R92, [R2.X4+UR4+0x6f0] ;  /* 0x0006f004025c7984 */ /* 0x000ea20008004c00 */
        /* <DEDUP_REMOVED lines=15> */
[-C--:B------:R-:W-:Y:S01]  /*12330*/  FFMA R6, R90, R46.reuse, R6 ;  /* 0x0000002e5a067223 */ /* 0x080fe20000000006 */
[-C--:B------:R-:W-:Y:S01]  /*12340*/  FFMA R154, R59, R91.reuse, R154 ;  /* 0x0000005b3b9a7223 */ /* 0x080fe2000000009a */
[-C--:B------:R-:W-:Y:S01]  /*12350*/  FFMA R153, R15, R91.reuse, R153 ;  /* 0x0000005b0f997223 */ /* 0x080fe20000000099 */
[-C--:B------:R-:W-:Y:S01]  /*12360*/  FFMA R28, R11, R91.reuse, R28 ;  /* 0x0000005b0b1c7223 */ /* 0x080fe2000000001c */
[----:B------:R-:W-:Y:S01]  /*12370*/  FFMA R6, R47, R91, R6 ;  /* 0x0000005b2f067223 */ /* 0x000fe20000000006 */
[----:B------:R-:W-:Y:S01]  /*12380*/  FFMA R24, R30, R46, R24 ;  /* 0x0000002e1e187223 */ /* 0x000fe20000000018 */
[----:B------:R-:W4:Y:S01]  /*12390*/  LDS.128 R88, [R2.X4+UR4+0x22d0] ;  /* 0x0022d00402587984 */ /* 0x000f220008004c00 */
        /* <DEDUP_REMOVED lines=33> */
[C---:B---3--:R-:W-:Y:S01]  /*125b0*/  FFMA R125, R84.reuse, R52, R125 ;  /* 0x00000034547d7223 */ /* 0x048fe2000000007d */
        /* <DEDUP_REMOVED lines=11> */
[----:B------:R-:W2:Y:S01]  /*12670*/  LDS.128 R92, [R2.X4+UR4+0x26d0] ;  /* 0x0026d004025c7984 */ /* 0x000ea20008004c00 */
[C---:B----4-:R-:W-:Y:S01]  /*12680*/  FFMA R85, R88.reuse, R52, R123 ;  /* 0x0000003458557223 */ /* 0x050fe2000000007b */
[----:B------:R-:W-:Y:S01]  /*12690*/  FFMA R84, R88, R76, R120 ;  /* 0x0000004c58547223 */ /* 0x000fe20000000078 */
[C---:B------:R-:W-:Y:S01]  /*126a0*/  FFMA R124, R86.reuse, R78, R124 ;  /* 0x0000004e567c7223 */ /* 0x040fe2000000007c */
[C---:B------:R-:W-:Y:S01]  /*126b0*/  FFMA R125, R86.reuse, R54, R125 ;  /* 0x00000036567d7223 */ /* 0x040fe2000000007d */
[C---:B------:R-:W-:Y:S01]  /*126c0*/  FFMA R126, R86.reuse, R74, R126 ;  /* 0x0000004a567e7223 */ /* 0x040fe2000000007e */
[----:B------:R-:W-:Y:S01]  /*126d0*/  FFMA R127, R86, R62, R127 ;  /* 0x0000003e567f7223 */ /* 0x000fe2000000007f */
[C---:B------:R-:W-:Y:S01]  /*126e0*/  FFMA R123, R88.reuse, R60, R121 ;  /* 0x0000003c587b7223 */ /* 0x040fe20000000079 */
[-C--:B------:R-:W-:Y:S01]  /*126f0*/  FFMA R124, R79, R87.reuse, R124 ;  /* 0x000000574f7c7223 */ /* 0x080fe2000000007c */
[-C--:B------:R-:W-:Y:S01]  /*12700*/  FFMA R125, R55, R87.reuse, R125 ;  /* 0x00000057377d7223 */ /* 0x080fe2000000007d */
        /* <DEDUP_REMOVED lines=8> */
[----:B------:R-:W-:Y:S01]  /*12790*/  FFMA R122, R89, R73, R122 ;  /* 0x00000049597a7223 */ /* 0x000fe2000000007a */
[C---:B------:R-:W-:Y:S01]  /*127a0*/  FFMA R120, R90.reuse, R54, R120 ;  /* 0x000000365a787223 */ /* 0x040fe20000000078 */
[C---:B------:R-:W-:Y:S01]  /*127b0*/  FFMA R123, R90.reuse, R62, R123 ;  /* 0x0000003e5a7b7223 */ /* 0x040fe2000000007b */
[-C--:B------:R-:W-:Y:S01]  /*127c0*/  FFMA R121, R79, R91.reuse, R121 ;  /* 0x0000005b4f797223 */ /* 0x080fe20000000079 */
        /* <DEDUP_REMOVED lines=8> */
[----:B------:R-:W-:Y:S01]  /*12850*/  FFMA R123, R63, R91, R123 ;  /* 0x0000005b3f7b7223 */ /* 0x000fe2000000007b */
        /* <DEDUP_REMOVED lines=24> */
[C---:B---3--:R-:W-:Y:S01]  /*129e0*/  FFMA R92, R84.reuse, R76, R107 ;  /* 0x0000004c545c7223 */ /* 0x048fe2000000006b */
[C---:B------:R-:W-:Y:S01]  /*129f0*/  FFMA R108, R84.reuse, R52, R108 ;  /* 0x00000034546c7223 */ /* 0x040fe2000000006c */
[C---:B------:R-:W-:Y:S01]  /*12a00*/  FFMA R110, R84.reuse, R60, R110 ;  /* 0x0000003c546e7223 */ /* 0x040fe2000000006e */
[----:B------:R-:W-:Y:S01]  /*12a10*/  FFMA R84, R84, R72, R109 ;  /* 0x0000004854547223 */ /* 0x000fe2000000006d */
[----:B------:R-:W-:Y:S01]  /*12a20*/  FFMA R111, R75, R95, R111 ;  /* 0x0000005f4b6f7223 */ /* 0x000fe2000000006f */
[----:B------:R-:W-:Y:S01]  /*12a30*/  FFMA R109, R85, R77, R92 ;  /* 0x0000004d556d7223 */ /* 0x000fe2000000005c */
[-C--:B------:R-:W-:Y:S01]  /*12a40*/  FFMA R116, R55, R39.reuse, R116 ;  /* 0x0000002737747223 */ /* 0x080fe20000000074 */
[-C--:B------:R-:W-:Y:S01]  /*12a50*/  FFMA R115, R75, R39.reuse, R115 ;  /* 0x000000274b737223 */ /* 0x080fe20000000073 */
[----:B------:R-:W-:Y:S01]  /*12a60*/  FFMA R118, R63, R39, R118 ;  /* 0x000000273f767223 */ /* 0x000fe20000000076 */
[----:B------:R-:W2:Y:S01]  /*12a70*/  LDS.128 R92, [R2.X4+UR4+0x46d0] ;  /* 0x0046d004025c7984 */ /* 0x000ea20008004c00 */
[C---:B------:R-:W-:Y:S01]  /*12a80*/  FFMA R107, R85.reuse, R53, R108 ;  /* 0x00000035556b7223 */ /* 0x040fe2000000006c */
[C---:B------:R-:W-:Y:S01]  /*12a90*/  FFMA R110, R85.reuse, R61, R110 ;  /* 0x0000003d556e7223 */ /* 0x040fe2000000006e */
[----:B------:R-:W-:Y:S01]  /*12aa0*/  FFMA R108, R85, R73, R84 ;  /* 0x00000049556c7223 */ /* 0x000fe20000000054 */
[----:B------:R-:W3:Y:S01]  /*12ab0*/  LDS.128 R36, [R2.X4+UR4+0x44d0] ;  /* 0x0044d00402247984 */ /* 0x000ee20008004c00 */
[C---:B------:R-:W-:Y:S01]  /*12ac0*/  FFMA R109, R86.reuse, R78, R109 ;  /* 0x0000004e566d7223 */ /* 0x040fe2000000006d */
[C---:B------:R-:W-:Y:S01]  /*12ad0*/  FFMA R107, R86.reuse, R54, R107 ;  /* 0x00000036566b7223 */ /* 0x040fe2000000006b */
[----:B------:R-:W-:Y:S01]  /*12ae0*/  FFMA R108, R86, R74, R108 ;  /* 0x0000004a566c7223 */ /* 0x000fe2000000006c */
[C---:B-1----:R-:W-:Y:S01]  /*12af0*/  FFMA R84, R88.reuse, R52, R104 ;  /* 0x0000003458547223 */ /* 0x042fe20000000068 */
        /* <DEDUP_REMOVED lines=21> */
[----:B------:R-:W-:Y:S04]  /*12c50*/  LDS.128 R132, [R2.X4+UR4+0x4520] ;  /* 0x0045200402847984 */ /* 0x000fe80008004c00 */
[----:B------:R-:W4:Y:S01]  /*12c60*/  LDS.128 R88, [R2.X4+UR4+0x62d0] ;  /* 0x0062d00402587984 */ /* 0x000f220008004c00 */
[C---:B--2---:R-:W-:Y:S01]  /*12c70*/  FFMA R96, R92.reuse, R76, R96 ;  /* 0x0000004c5c607223 */ /* 0x044fe20000000060 */
        /* <DEDUP_REMOVED lines=31> */
[----:B------:R-:W2:Y:S01]  /*12e70*/  LDS.128 R36, [R2.X4+UR4+0x64d0] ;  /* 0x0064d00402247984 */ /* 0x000ea20008004c00 */
        /* <DEDUP_REMOVED lines=9> */
[----:B----4-:R-:W-:Y:S01]  /*12f10*/  FFMA R84, R88, R76, R4 ;  /* 0x0000004c58547223 */ /* 0x010fe20000000004 */
[C---:B------:R-:W-:Y:S01]  /*12f20*/  FFMA R34, R86.reuse, R54, R34 ;  /* 0x0000003656227223 */ /* 0x040fe20000000022 */
        /* <DEDUP_REMOVED lines=22> */
[----:B------:R-:W-:-:S02]  /*13090*/  FFMA R7, R75, R91, R7 ;  /* 0x0000005b4b077223 */ /* 0x000fc40000000007 */
[----:B------:R-:W4:Y:S01]  /*130a0*/  LDS.128 R88, [R2.X4+UR4+0x22e0] ;  /* 0x0022e00402587984 */ /* 0x000f220008004c00 */
[C---:B--2---:R-:W-:Y:S01]  /*130b0*/  FFMA R129, R36.reuse, R52, R16 ;  /* 0x0000003424817223 */ /* 0x044fe20000000010 */
[C---:B------:R-:W-:Y:S01]  /*130c0*/  FFMA R20, R36.reuse, R76, R20 ;  /* 0x0000004c24147223 */ /* 0x040fe20000000014 */
[C---:B------:R-:W-:Y:S01]  /*130d0*/  FFMA R22, R36.reuse, R72, R22 ;  /* 0x0000004824167223 */ /* 0x040fe20000000016 */
[----:B------:R-:W-:Y:S01]  /*130e0*/  FFMA R21, R36, R60, R21 ;  /* 0x0000003c24157223 */ /* 0x000fe20000000015 */
[----:B-1----:R-:W-:Y:S01]  /*130f0*/  FFMA R23, R92, R52, R23 ;  /* 0x000000345c177223 */ /* 0x002fe20000000017 */
[C---:B------:R-:W-:Y:S01]  /*13100*/  FFMA R129, R37.reuse, R53, R129 ;  /* 0x0000003525817223 */ /* 0x040fe20000000081 */
[C---:B------:R-:W-:Y:S01]  /*13110*/  FFMA R16, R37.reuse, R77, R20 ;  /* 0x0000004d25107223 */ /* 0x040fe20000000014 */
[----:B------:R-:W-:Y:S01]  /*13120*/  FFMA R130, R37, R73, R22 ;  /* 0x0000004925827223 */ /* 0x000fe20000000016 */
[----:B------:R-:W-:Y:S01]  /*13130*/  FFMA R23, R93, R53, R23 ;  /* 0x000000355d177223 */ /* 0x000fe20000000017 */
[----:B------:R-:W-:Y:S01]  /*13140*/  FFMA R129, R38, R54, R129 ;  /* 0x0000003626817223 */ /* 0x000fe20000000081 */
[-C--:B------:R-:W-:Y:S01]  /*13150*/  FFMA R128, R37, R61.reuse, R21 ;  /* 0x0000003d25807223 */ /* 0x080fe20000000015 */
[----:B------:R-:W-:Y:S01]  /*13160*/  FFMA R26, R92, R60, R26 ;  /* 0x0000003c5c1a7223 */ /* 0x000fe2000000001a */
[----:B------:R-:W-:Y:S01]  /*13170*/  FFMA R54, R94, R54, R23 ;  /* 0x000000365e367223 */ /* 0x000fe20000000017 */
[C---:B------:R-:W-:Y:S01]  /*13180*/  FFMA R25, R92.reuse, R76, R25 ;  /* 0x0000004c5c197223 */ /* 0x040fe20000000019 */
[----:B------:R-:W1:Y:S01]  /*13190*/  LDS.128 R20, [R2.X4+UR4+0x24e0] ;  /* 0x0024e00402147984 */ /* 0x000e620008004c00 */
[----:B------:R-:W-:Y:S01]  /*131a0*/  FFMA R119, R92, R72, R119 ;  /* 0x000000485c777223 */ /* 0x000fe20000000077 */
[C---:B------:R-:W-:Y:S01]  /*131b0*/  FFMA R26, R93.reuse, R61, R26 ;  /* 0x0000003d5d1a7223 */ /* 0x040fe2000000001a */
[C---:B------:R-:W-:Y:S01]  /*131c0*/  FFMA R25, R93.reuse, R77, R25 ;  /* 0x0000004d5d197223 */ /* 0x040fe20000000019 */
[----:B------:R-:W-:Y:S01]  /*131d0*/  FFMA R16, R38, R78, R16 ;  /* 0x0000004e26107223 */ /* 0x000fe20000000010 */
[----:B------:R-:W-:Y:S01]  /*131e0*/  FFMA R119, R93, R73, R119 ;  /* 0x000000495d777223 */ /* 0x000fe20000000077 */
[C---:B------:R-:W-:Y:S01]  /*131f0*/  FFMA R26, R94.reuse, R62, R26 ;  /* 0x0000003e5e1a7223 */ /* 0x040fe2000000001a */
[C---:B------:R-:W-:Y:S01]  /*13200*/  FFMA R78, R94.reuse, R78, R25 ;  /* 0x0000004e5e4e7223 */ /* 0x040fe20000000019 */
[----:B------:R-:W-:Y:S01]  /*13210*/  FFMA R16, R79, R39, R16 ;  /* 0x000000274f107223 */ /* 0x000fe20000000010 */
[----:B------:R-:W-:Y:S01]  /*13220*/  FFMA R119, R94, R74, R119 ;  /* 0x0000004a5e777223 */ /* 0x000fe20000000077 */
        /* <DEDUP_REMOVED lines=22> */
[C---:B----4-:R-:W-:Y:S01]  /*13390*/  FFMA R85, R88.reuse, R48, R120 ;  /* 0x0000003058557223 */ /* 0x050fe20000000078 */
        /* <DEDUP_REMOVED lines=27> */
[-C--:B------:R-:W-:Y:S01]  /*13550*/  FFMA R89, R67, R23.reuse, R89 ;  /* 0x0000001743597223 */ /* 0x080fe20000000059 */
[----:B------:R-:W-:Y:S01]  /*13560*/  FFMA R115, R43, R23, R115 ;  /* 0x000000172b737223 */ /* 0x000fe20000000073 */
[C---:B------:R-:W-:Y:S01]  /*13570*/  FFMA R84, R90.reuse, R70, R84 ;  /* 0x000000465a547223 */ /* 0x040fe20000000054 */
[----:B------:R-:W4:Y:S01]  /*13580*/  LDS.128 R20, [R2.X4+UR4+0x44e0] ;  /* 0x0044e00402147984 */ /* 0x000f220008004c00 */
        /* <DEDUP_REMOVED lines=33> */
[----:B---3--:R-:W-:Y:S01]  /*137a0*/  FFMA R52, R60, R48, R103 ;  /* 0x000000303c347223 */ /* 0x008fe20000000067 */
[C---:B------:R-:W-:Y:S01]  /*137b0*/  FFMA R93, R54.reuse, R70, R93 ;  /* 0x00000046365d7223 */ /* 0x040fe2000000005d */
[C---:B------:R-:W-:Y:S01]  /*137c0*/  FFMA R94, R54.reuse, R50, R94 ;  /* 0x00000032365e7223 */ /* 0x040fe2000000005e */
[C---:B------:R-:W-:Y:S01]  /*137d0*/  FFMA R107, R54.reuse, R66, R107 ;  /* 0x00000042366b7223 */ /* 0x040fe2000000006b */
[----:B------:R-:W-:Y:S01]  /*137e0*/  FFMA R109, R54, R42, R109 ;  /* 0x0000002a366d7223 */ /* 0x000fe2000000006d */
[-C--:B------:R-:W-:Y:S01]  /*137f0*/  FFMA R103, R60, R68.reuse, R104 ;  /* 0x000000443c677223 */ /* 0x080fe20000000068 */
        /* <DEDUP_REMOVED lines=23> */
[----:B------:R-:W3:Y:S01]  /*13970*/  LDS.128 R20, [R2.X4+UR4+0x64e0] ;  /* 0x0064e00402147984 */ /* 0x000ee20008004c00 */
[----:B------:R-:W-:Y:S01]  /*13980*/  FFMA R105, R60, R64, R105 ;  /* 0x000000403c697223 */ /* 0x000fe20000000069 */
        /* <DEDUP_REMOVED lines=63> */
[----:B------:R-:W1:Y:S01]  /*13d80*/  LDS.128 R20, [R2.X4+UR4+0x24f0] ;  /* 0x0024f00402147984 */ /* 0x000e620008004c00 */
[----:B------:R-:W-:Y:S01]  /*13d90*/  FFMA R0, R60, R68, R0 ;  /* 0x000000443c007223 */ /* 0x000fe20000000000 */
[----:B------:R-:W-:Y:S01]  /*13da0*/  FFMA R26, R72, R40, R26 ;  /* 0x00000028481a7223 */ /* 0x000fe2000000001a */
[C---:B------:R-:W-:Y:S01]  /*13db0*/  FFMA R4, R60.reuse, R48, R4 ;  /* 0x000000303c047223 */ /* 0x040fe20000000004 */
[C---:B------:R-:W-:Y:S01]  /*13dc0*/  FFMA R108, R61.reuse, R41, R5 ;  /* 0x000000293d6c7223 */ /* 0x040fe20000000005 */
[----:B------:R-:W-:Y:S01]  /*13dd0*/  FFMA R106, R61, R69, R0 ;  /* 0x000000453d6a7223 */ /* 0x000fe20000000000 */
[----:B------:R-:W-:Y:S01]  /*13de0*/  FFMA R41, R73, R41, R26 ;  /* 0x0000002949297223 */ /* 0x000fe2000000001a */
[----:B------:R-:W-:Y:S01]  /*13df0*/  FFMA R116, R60, R64, R7 ;  /* 0x000000403c747223 */ /* 0x000fe20000000007 */
[----:B------:R-:W-:Y:S01]  /*13e00*/  FFMA R7, R61, R49, R4 ;  /* 0x000000313d077223 */ /* 0x000fe20000000004 */
[----:B--2---:R-:W-:Y:S01]  /*13e10*/  FFMA R0, R36, R8, R119 ;  /* 0x0000000824007223 */ /* 0x004fe20000000077 */
        /* <DEDUP_REMOVED lines=16> */
[----:B------:R-:W-:Y:S01]  /*13f20*/  FFMA R25, R72, R48, R25 ;  /* 0x0000003048197223 */ /* 0x000fe20000000019 */
[C---:B---3--:R-:W-:Y:S01]  /*13f30*/  FFMA R0, R52.reuse, R12, R85 ;  /* 0x0000000c34007223 */ /* 0x048fe20000000055 */
[C---:B------:R-:W-:Y:S01]  /*13f40*/  FFMA R84, R52.reuse, R56, R84 ;  /* 0x0000003834547223 */ /* 0x040fe20000000054 */
[----:B------:R-:W2:Y:S01]  /*13f50*/  LDS.128 R40, [R2.X4+UR4+0x40f0] ;  /* 0x0040f00402287984 */ /* 0x000ea20008004c00 */
[-C--:B------:R-:W-:Y:S01]  /*13f60*/  FFMA R36, R59, R39.reuse, R36 ;  /* 0x000000273b247223 */ /* 0x080fe20000000024 */
[-C--:B------:R-:W-:Y:S01]  /*13f70*/  FFMA R34, R15, R39.reuse, R34 ;  /* 0x000000270f227223 */ /* 0x080fe20000000022 */
        /* <DEDUP_REMOVED lines=8> */
[-C--:B------:R-:W-:Y:S01]  /*14000*/  FFMA R7, R62, R50.reuse, R7 ;  /* 0x000000323e077223 */ /* 0x080fe20000000007 */
[----:B------:R-:W-:Y:S01]  /*14010*/  FFMA R50, R74, R50, R25 ;  /* 0x000000324a327223 */ /* 0x000fe20000000019 */
[C---:B------:R-:W-:Y:S01]  /*14020*/  FFMA R49, R53.reuse, R9, R120 ;  /* 0x0000000935317223 */ /* 0x040fe20000000078 */
[C---:B-1----:R-:W-:Y:S01]  /*14030*/  FFMA R88, R20.reuse, R12, R88 ;  /* 0x0000000c14587223 */ /* 0x042fe20000000058 */
[----:B------:R-:W-:Y:S01]  /*14040*/  FFMA R53, R53, R45, R86 ;  /* 0x0000002d35357223 */ /* 0x000fe20000000056 */
[-C--:B------:R-:W-:Y:S01]  /*14050*/  FFMA R155, R59, R55.reuse, R0 ;  /* 0x000000373b9b7223 */ /* 0x080fe20000000000 */
[----:B------:R-:W-:Y:S01]  /*14060*/  FFMA R157, R15, R55, R26 ;  /* 0x000000370f9d7223 */ /* 0x000fe2000000001a */
[C---:B------:R-:W-:Y:S01]  /*14070*/  FFMA R26, R20.reuse, R56, R87 ;  /* 0x00000038141a7223 */ /* 0x040fe20000000057 */
        /* <DEDUP_REMOVED lines=39> */
[-C--:B------:R-:W-:Y:S01]  /*142f0*/  FFMA R156, R11, R55.reuse, R156 ;  /* 0x000000370b9c7223 */ /* 0x080fe2000000009c */
[----:B------:R-:W-:Y:S01]  /*14300*/  FFMA R158, R47, R55, R158 ;  /* 0x000000372f9e7223 */ /* 0x000fe2000000009e */
[----:B------:R-:W-:Y:S01]  /*14310*/  FFMA R40, R40, R44, R107 ;  /* 0x0000002c28287223 */ /* 0x000fe2000000006b */
        /* <DEDUP_REMOVED lines=47> */
[C---:B--2---:R-:W-:Y:S01]  /*14610*/  FFMA R20, R52.reuse, R56, R97 ;  /* 0x0000003834147223 */ /* 0x044fe20000000061 */
[----:B------:R-:W-:Y:S01]  /*14620*/  FFMA R0, R52, R44, R113 ;  /* 0x0000002c34007223 */ /* 0x000fe20000000071 */
[C---:B------:R-:W-:Y:S01]  /*14630*/  FFMA R106, R62.reuse, R70, R106 ;  /* 0x000000463e6a7223 */ /* 0x040fe2000000006a */
[-C--:B------:R-:W-:Y:S01]  /*14640*/  FFMA R116, R62, R66.reuse, R116 ;  /* 0x000000423e747223 */ /* 0x080fe20000000074 */
[----:B------:R-:W-:Y:S01]  /*14650*/  FFMA R66, R74, R66, R65 ;  /* 0x000000424a427223 */ /* 0x000fe20000000041 */
[C---:B------:R-:W-:Y:S01]  /*14660*/  FFMA R96, R52.reuse, R12, R96 ;  /* 0x0000000c34607223 */ /* 0x040fe20000000060 */
[----:B------:R-:W-:Y:S01]  /*14670*/  FFMA R98, R52, R8, R98 ;  /* 0x0000000834627223 */ /* 0x000fe20000000062 */
[----:B------:R-:W-:Y:S01]  /*14680*/  FFMA R65, R53, R45, R0 ;  /* 0x0000002d35417223 */ /* 0x000fe20000000000 */
[-C--:B------:R-:W-:Y:S01]  /*14690*/  FFMA R38, R15, R23.reuse, R38 ;  /* 0x000000170f267223 */ /* 0x080fe20000000026 */
[-C--:B------:R-:W-:Y:S01]  /*146a0*/  FFMA R60, R11, R23.reuse, R60 ;  /* 0x000000170b3c7223 */ /* 0x080fe2000000003c */
[----:B------:R-:W-:Y:S01]  /*146b0*/  FFMA R61, R47, R23, R22 ;  /* 0x000000172f3d7223 */ /* 0x000fe20000000016 */
[----:B------:R-:W-:Y:S01]  /*146c0*/  FFMA R5, R53, R57, R20 ;  /* 0x0000003935057223 */ /* 0x000fe20000000014 */
[-C--:B------:R-:W-:Y:S01]  /*146d0*/  FFMA R106, R71, R63.reuse, R106 ;  /* 0x0000003f476a7223 */ /* 0x080fe2000000006a */
[----:B------:R-:W-:Y:S01]  /*146e0*/  FFMA R116, R67, R63, R116 ;  /* 0x0000003f43747223 */ /* 0x000fe20000000074 */
        /* <DEDUP_REMOVED lines=21> */
[----:B------:R-:W-:Y:S01]  /*14840*/  FFMA R41, R41, R45, R114 ;  /* 0x0000002d29297223 */ /* 0x000fe20000000072 */
[----:B------:R-:W-:Y:S01]  /*14850*/  FFMA R79, R72, R68, R79 ;  /* 0x00000044484f7223 */ /* 0x000fe2000000004f */
[----:B------:R-:W-:Y:S01]  /*14860*/  FFMA R67, R67, R75, R66 ;  /* 0x0000004b43437223 */ /* 0x000fe20000000042 */
[----:B------:R-:W-:Y:S01]  /*14870*/  FFMA R66, R42, R10, R65 ;  /* 0x0000000a2a427223 */ /* 0x000fe20000000041 */
[----:B---3--:R-:W-:Y:S01]  /*14880*/  FFMA R106, R48, R56, R106 ;  /* 0x00000038306a7223 */ /* 0x008fe2000000006a */
[----:B------:R-:W-:Y:S01]  /*14890*/  FFMA R42, R42, R46, R41 ;  /* 0x0000002e2a2a7223 */ /* 0x000fe20000000029 */
[----:B------:R-:W-:Y:S01]  /*148a0*/  FFMA R79, R73, R69, R79 ;  /* 0x00000045494f7223 */ /* 0x000fe2000000004f */
[C---:B------:R-:W-:Y:S01]  /*148b0*/  FFMA R40, R48.reuse, R12, R7 ;  /* 0x0000000c30287223 */ /* 0x040fe20000000007 */
[C---:B------:R-:W-:Y:S01]  /*148c0*/  FFMA R116, R48.reuse, R44, R116 ;  /* 0x0000002c30747223 */ /* 0x040fe20000000074 */
[----:B------:R-:W-:Y:S01]  /*148d0*/  FFMA R108, R48, R8, R108 ;  /* 0x00000008306c7223 */ /* 0x000fe2000000006c */
[----:B------:R-:W-:Y:S01]  /*148e0*/  FFMA R7, R49, R57, R106 ;  /* 0x0000003931077223 */ /* 0x000fe2000000006a */
[-C--:B------:R-:W-:Y:S01]  /*148f0*/  FFMA R0, R15, R43.reuse, R0 ;  /* 0x0000002b0f007223 */ /* 0x080fe20000000000 */
[-C--:B------:R-:W-:Y:S01]  /*14900*/  FFMA R26, R59, R43.reuse, R26 ;  /* 0x0000002b3b1a7223 */ /* 0x080fe2000000001a */
[-C--:B------:R-:W-:Y:S01]  /*14910*/  FFMA R65, R47, R43.reuse, R42 ;  /* 0x0000002b2f417223 */ /* 0x080fe2000000002a */
[----:B------:R-:W-:Y:S01]  /*14920*/  FFMA R66, R11, R43, R66 ;  /* 0x0000002b0b427223 */ /* 0x000fe20000000042 */
        /* <DEDUP_REMOVED lines=10> */
[----:B------:R-:W-:Y:S01]  /*149d0*/  LDS.128 R128, [R80+0x500] ;  /* 0x0005000050807984 */ /* 0x000fe20000000c00 */
[-C--:B------:R-:W-:Y:S01]  /*149e0*/  FFMA R68, R15, R51.reuse, R68 ;  /* 0x000000330f447223 */ /* 0x080fe20000000044 */
[-C--:B------:R-:W-:Y:S01]  /*149f0*/  FFMA R70, R47, R51.reuse, R70 ;  /* 0x000000332f467223 */ /* 0x080fe20000000046 */
[----:B------:R-:W-:Y:S01]  /*14a00*/  FFMA R76, R11, R51, R76 ;  /* 0x000000330b4c7223 */ /* 0x000fe2000000004c */
[----:B------:R-:W3:Y:S01]  /*14a10*/  LDS.128 R40, [R2.X4+UR4+0x6700] ;  /* 0x0067000402287984 */ /* 0x000ee20008004c00 */
[C---:B--2---:R-:W-:Y:S01]  /*14a20*/  FFMA R117, R20.reuse, R8, R117 ;  /* 0x0000000814757223 */ /* 0x044fe20000000075 */
[C---:B------:R-:W-:Y:S01]  /*14a30*/  FFMA R121, R20.reuse, R44, R121 ;  /* 0x0000002c14797223 */ /* 0x040fe20000000079 */
[C---:B------:R-:W-:Y:S01]  /*14a40*/  FFMA R118, R20.reuse, R56, R118 ;  /* 0x0000003814767223 */ /* 0x040fe20000000076 */
[----:B------:R-:W2:Y:S01]  /*14a50*/  LDS.128 R124, [R80+0x300] ;  /* 0x00030000507c7984 */ /* 0x000ea20000000c00 */
        /* <DEDUP_REMOVED lines=11> */
[-C--:B------:R-:W-:Y:S01]  /*14b10*/  FFMA R77, R59, R23.reuse, R77 ;  /* 0x000000173b4d7223 */ /* 0x080fe2000000004d */
[-C--:B------:R-:W-:Y:S01]  /*14b20*/  FFMA R16, R15, R23.reuse, R7 ;  /* 0x000000170f107223 */ /* 0x080fe20000000007 */
[-C--:B------:R-:W-:Y:S01]  /*14b30*/  FFMA R78, R47, R23.reuse, R78 ;  /* 0x000000172f4e7223 */ /* 0x080fe2000000004e */
[----:B------:R-:W-:Y:S01]  /*14b40*/  FFMA R79, R11, R23, R79 ;  /* 0x000000170b4f7223 */ /* 0x000fe2000000004f */
[----:B------:R-:W-:Y:S01]  /*14b50*/  LDS.128 R72, [R80+0x510] ;  /* 0x0005100050487984 */ /* 0x000fe20000000c00 */
[C---:B-1----:R-:W-:Y:S01]  /*14b60*/  FFMA R25, R52.reuse, R12, R25 ;  /* 0x0000000c34197223 */ /* 0x042fe20000000019 */
[C---:B------:R-:W-:Y:S01]  /*14b70*/  FFMA R4, R52.reuse, R8, R4 ;  /* 0x0000000834047223 */ /* 0x040fe20000000004 */
[C---:B------:R-:W-:Y:S01]  /*14b80*/  FFMA R71, R52.reuse, R56, R71 ;  /* 0x0000003834477223 */ /* 0x040fe20000000047 */
[----:B------:R-:W1:Y:S01]  /*14b90*/  LDS.128 R20, [R2.X4+UR4+0x6710] ;  /* 0x0067100402147984 */ /* 0x000e620008004c00 */
[C---:B------:R-:W-:Y:S01]  /*14ba0*/  FFMA R25, R53.reuse, R13, R25 ;  /* 0x0000000d35197223 */ /* 0x040fe20000000019 */
[----:B------:R-:W-:Y:S01]  /*14bb0*/  FFMA R67, R52, R44, R67 ;  /* 0x0000002c34437223 */ /* 0x000fe20000000043 */
[C---:B------:R-:W-:Y:S01]  /*14bc0*/  FFMA R4, R53.reuse, R9, R4 ;  /* 0x0000000935047223 */ /* 0x040fe20000000004 */
[----:B------:R-:W1:Y:S01]  /*14bd0*/  LDS.128 R120, [R80+0x710] ;  /* 0x0007100050787984 */ /* 0x000e620000000c00 */
[C---:B------:R-:W-:Y:S01]  /*14be0*/  FFMA R71, R53.reuse, R57, R71 ;  /* 0x0000003935477223 */ /* 0x040fe20000000047 */
[C---:B------:R-:W-:Y:S01]  /*14bf0*/  FFMA R25, R54.reuse, R14, R25 ;  /* 0x0000000e36197223 */ /* 0x040fe20000000019 */
[----:B------:R-:W-:Y:S01]  /*14c00*/  FFMA R67, R53, R45, R67 ;  /* 0x0000002d35437223 */ /* 0x000fe20000000043 */
[----:B------:R-:W1:Y:S01]  /*14c10*/  LDS.128 R116, [R80+0x310] ;  /* 0x0003100050747984 */ /* 0x000e620000000c00 */
[C---:B------:R-:W-:Y:S01]  /*14c20*/  FFMA R10, R54.reuse, R10, R4 ;  /* 0x0000000a360a7223 */ /* 0x040fe20000000004 */
[C---:B------:R-:W-:Y:S01]  /*14c30*/  FFMA R71, R54.reuse, R58, R71 ;  /* 0x0000003a36477223 */ /* 0x040fe20000000047 */
[-C--:B------:R-:W-:Y:S01]  /*14c40*/  FFMA R4, R15, R55.reuse, R25 ;  /* 0x000000370f047223 */ /* 0x080fe20000000019 */
[----:B------:R-:W1:Y:S01]  /*14c50*/  LDS.128 R88, [R80+0x110] ;  /* 0x0001100050587984 */ /* 0x000e620000000c00 */
[----:B------:R-:W-:Y:S01]  /*14c60*/  FFMA R46, R54, R46, R67 ;  /* 0x0000002e362e7223 */ /* 0x000fe20000000043 */
[-C--:B------:R-:W-:Y:S01]  /*14c70*/  FFMA R59, R59, R55.reuse, R71 ;  /* 0x000000373b3b7223 */ /* 0x080fe20000000047 */
[-C--:B------:R-:W-:Y:S01]  /*14c80*/  FFMA R10, R11, R55.reuse, R10 ;  /* 0x000000370b0a7223 */ /* 0x080fe2000000000a */
[----:B------:R-:W-:Y:S01]  /*14c90*/  LDS.128 R12, [R2.X4+UR4+0x6720] ;  /* 0x00672004020c7984 */ /* 0x000fe20008004c00 */
[----:B------:R-:W-:Y:S01]  /*14ca0*/  FFMA R46, R47, R55, R46 ;  /* 0x000000372f2e7223 */ /* 0x000fe2000000002e */
[----:B---3--:R-:W-:-:S02]  /*14cb0*/  FFMA R59, R40, R128, R59 ;  /* 0x00000080283b7223 */ /* 0x008fc4000000003b */
[----:B------:R-:W3:Y:S01]  /*14cc0*/  LDS.128 R104, [R80+0x720] ;  /* 0x0007200050687984 */ /* 0x000ee20000000c00 */
[----:B--2---:R-:W-:-:S03]  /*14cd0*/  FFMA R7, R40, R124, R10 ;  /* 0x0000007c28077223 */ /* 0x004fc6000000000a */
[----:B------:R-:W2:Y:S01]  /*14ce0*/  LDS.128 R108, [R80+0x520] ;  /* 0x00052000506c7984 */ /* 0x000ea20000000c00 */
[C---:B----4-:R-:W-:Y:S01]  /*14cf0*/  FFMA R25, R40.reuse, R84, R4 ;  /* 0x0000005428197223 */ /* 0x050fe20000000004 */
[C---:B------:R-:W-:Y:S01]  /*14d00*/  FFMA R4, R41.reuse, R129, R59 ;  /* 0x0000008129047223 */ /* 0x040fe2000000003b */
[C---:B------:R-:W-:Y:S01]  /*14d10*/  FFMA R7, R41.reuse, R125, R7 ;  /* 0x0000007d29077223 */ /* 0x040fe20000000007 */
[----:B------:R-:W4:Y:S01]  /*14d20*/  LDS.128 R100, [R80+0x320] ;  /* 0x0003200050647984 */ /* 0x000f220000000c00 */
[----:B-----5:R-:W-:Y:S01]  /*14d30*/  FFMA R46, R40, R48, R46 ;  /* 0x00000030282e7223 */ /* 0x020fe2000000002e */
[C---:B------:R-:W-:Y:S01]  /*14d40*/  FFMA R25, R41.reuse, R85, R25 ;  /* 0x0000005529197223 */ /* 0x040fe20000000019 */
[C---:B------:R-:W-:Y:S01]  /*14d50*/  FFMA R4, R42.reuse, R130, R4 ;  /* 0x000000822a047223 */ /* 0x040fe20000000004 */
[----:B------:R-:W5:Y:S01]  /*14d60*/  LDS.128 R112, [R80+0x120] ;  /* 0x0001200050707984 */ /* 0x000f620000000c00 */
[----:B------:R-:W-:Y:S01]  /*14d70*/  FFMA R41, R41, R49, R46 ;  /* 0x0000003129297223 */ /* 0x000fe2000000002e */
        /* <DEDUP_REMOVED lines=8> */
[C---:B-1----:R-:W-:Y:S01]  /*14e00*/  FFMA R40, R20.reuse, R72, R4 ;  /* 0x0000004814287223 */ /* 0x042fe20000000004 */
[----:B------:R-:W-:Y:S01]  /*14e10*/  LDS.128 R52, [R2.X4+UR4+0x6520] ;  /* 0x0065200402347984 */ /* 0x000fe20008004c00 */
[----:B------:R-:W-:-:S03]  /*14e20*/  FFMA R25, R20, R120, R25 ;  /* 0x0000007814197223 */ /* 0x000fc60000000019 */
[----:B------:R-:W-:Y:S01]  /*14e30*/  LDS.128 R44, [R2.X4+UR4+0x6300] ;  /* 0x00630004022c7984 */ /* 0x000fe20008004c00 */
[C---:B------:R-:W-:Y:S01]  /*14e40*/  FFMA R4, R20.reuse, R116, R7 ;  /* 0x0000007414047223 */ /* 0x040fe20000000007 */
[C---:B------:R-:W-:Y:S02]  /*14e50*/  FFMA R7, R21.reuse, R121, R25 ;  /* 0x0000007915077223 */ /* 0x040fe40000000019 */
[----:B------:R-:W-:Y:S01]  /*14e60*/  LDS.128 R56, [R2.X4+UR4+0x6100] ;  /* 0x0061000402387984 */ /* 0x000fe20008004c00 */
        /* <DEDUP_REMOVED lines=13> */
[C---:B---3--:R-:W-:Y:S01]  /*14f40*/  FFMA R7, R12.reuse, R104, R7 ;  /* 0x000000680c077223 */ /* 0x048fe20000000007 */
[C---:B--2---:R-:W-:Y:S01]  /*14f50*/  FFMA R20, R12.reuse, R108, R20 ;  /* 0x0000006c0c147223 */ /* 0x044fe20000000014 */
[----:B------:R-:W-:Y:S01]  /*14f60*/  LDS.128 R92, [R80+0x130] ;  /* 0x00013000505c7984 */ /* 0x000fe20000000c00 */
[C---:B----4-:R-:W-:Y:S01]  /*14f70*/  FFMA R4, R12.reuse, R100, R4 ;  /* 0x000000640c047223 */ /* 0x050fe20000000004 */
[-C--:B------:R-:W-:Y:S01]  /*14f80*/  FFMA R7, R105, R13.reuse, R7 ;  /* 0x0000000d69077223 */ /* 0x080fe20000000007 */
[-C--:B------:R-:W-:Y:S01]  /*14f90*/  FFMA R23, R109, R13.reuse, R20 ;  /* 0x0000000d6d177223 */ /* 0x080fe20000000014 */
[----:B------:R-:W-:Y:S01]  /*14fa0*/  LDS.128 R96, [R80+0x530] ;  /* 0x0005300050607984 */ /* 0x000fe20000000c00 */
[----:B-----5:R-:W-:Y:S01]  /*14fb0*/  FFMA R12, R12, R112, R21 ;  /* 0x000000700c0c7223 */ /* 0x020fe20000000015 */
[-C--:B------:R-:W-:Y:S01]  /*14fc0*/  FFMA R4, R101, R13.reuse, R4 ;  /* 0x0000000d65047223 */ /* 0x080fe20000000004 */
[-C--:B------:R-:W-:Y:S01]  /*14fd0*/  FFMA R7, R106, R14.reuse, R7 ;  /* 0x0000000e6a077223 */ /* 0x080fe20000000007 */
[-C--:B------:R-:W-:Y:S01]  /*14fe0*/  FFMA R23, R110, R14.reuse, R23 ;  /* 0x0000000e6e177223 */ /* 0x080fe20000000017 */
        /* <DEDUP_REMOVED lines=43> */
[----:B------:R-:W-:Y:S01]  /*152a0*/  FFMA R12, R52, R100, R12 ;  /* 0x00000064340c7223 */ /* 0x000fe2000000000c */
[C---:B------:R-:W-:Y:S01]  /*152b0*/  FFMA R20, R44.reuse, R124, R76 ;  /* 0x0000007c2c147223 */ /* 0x040fe2000000004c */
[-C--:B------:R-:W-:Y:S01]  /*152c0*/  FFMA R16, R105, R53.reuse, R13 ;  /* 0x0000003569107223 */ /* 0x080fe2000000000d */
[-C--:B------:R-:W-:Y:S01]  /*152d0*/  FFMA R13, R113, R53.reuse, R41 ;  /* 0x00000035710d7223 */ /* 0x080fe20000000029 */
[----:B------:R-:W-:Y:S01]  /*152e0*/  FFMA R22, R101, R53, R12 ;  /* 0x0000003565167223 */ /* 0x000fe2000000000c */
[----:B------:R-:W2:Y:S01]  /*152f0*/  LDS.128 R40, [R2.X4+UR4+0x6320] ;  /* 0x0063200402287984 */ /* 0x000ea20008004c00 */
[----:B------:R-:W-:Y:S01]  /*15300*/  FFMA R12, R44, R128, R69 ;  /* 0x000000802c0c7223 */ /* 0x000fe20000000045 */
[----:B------:R-:W-:Y:S01]  /*15310*/  FFMA R15, R52, R108, R15 ;  /* 0x0000006c340f7223 */ /* 0x000fe2000000000f */
[----:B------:R-:W-:Y:S01]  /*15320*/  FFMA R70, R44, R48, R70 ;  /* 0x000000302c467223 */ /* 0x000fe20000000046 */
        /* <DEDUP_REMOVED lines=21> */
[----:B------:R-:W3:Y:S01]  /*15480*/  LDS.128 R52, [R2.X4+UR4+0x6110] ;  /* 0x0061100402347984 */ /* 0x000ee20008004c00 */
        /* <DEDUP_REMOVED lines=118> */
[----:B------:R-:W-:Y:S04]  /*15bf0*/  LDS.128 R76, [R80+0x330] ;  /* 0x00033000504c7984 */ /* 0x000fe80000000c00 */
[----:B------:R-:W-:Y:S04]  /*15c00*/  LDS.128 R68, [R80+0x730] ;  /* 0x0007300050447984 */ /* 0x000fe80000000c00 */
[----:B------:R-:W-:Y:S01]  /*15c10*/  LDS.128 R64, [R80+0x740] ;  /* 0x0007400050407984 */ /* 0x000fe20000000c00 */
[C---:B-1----:R-:W-:Y:S01]  /*15c20*/  FFMA R38, R44.reuse, R84, R38 ;  /* 0x000000542c267223 */ /* 0x042fe20000000026 */
        /* <DEDUP_REMOVED lines=37> */
[----:B------:R-:W-:Y:S01]  /*15e80*/  FFMA R40, R42, R122, R40 ;  /* 0x0000007a2a287223 */ /* 0x000fe20000000028 */
[----:B------:R-:W-:Y:S01]  /*15e90*/  FFMA R21, R102, R54, R5 ;  /* 0x0000003666157223 */ /* 0x000fe20000000005 */
[----:B------:R-:W-:Y:S01]  /*15ea0*/  FFMA R42, R42, R74, R41 ;  /* 0x0000004a2a2a7223 */ /* 0x000fe20000000029 */
[-C--:B------:R-:W-:Y:S01]  /*15eb0*/  FFMA R5, R111, R55.reuse, R12 ;  /* 0x000000376f057223 */ /* 0x080fe2000000000c */
[----:B------:R-:W-:Y:S01]  /*15ec0*/  FFMA R12, R115, R55, R58 ;  /* 0x00000037730c7223 */ /* 0x000fe2000000003a */
[----:B------:R-:W-:Y:S01]  /*15ed0*/  LDS.128 R60, [R80+0x340] ;  /* 0x00034000503c7984 */ /* 0x000fe20000000c00 */
[C---:B------:R-:W-:Y:S01]  /*15ee0*/  FFMA R40, R43.reuse, R123, R40 ;  /* 0x0000007b2b287223 */ /* 0x040fe20000000028 */
[C---:B------:R-:W-:Y:S01]  /*15ef0*/  FFMA R42, R43.reuse, R75, R42 ;  /* 0x0000004b2b2a7223 */ /* 0x040fe2000000002a */
[C---:B------:R-:W-:Y:S01]  /*15f00*/  FFMA R39, R43.reuse, R91, R39 ;  /* 0x0000005b2b277223 */ /* 0x040fe20000000027 */
[----:B------:R-:W2:Y:S01]  /*15f10*/  LDS.128 R56, [R80+0x140] ;  /* 0x0001400050387984 */ /* 0x000ea20000000c00 */
        /* <DEDUP_REMOVED lines=8> */
[----:B------:R-:W3:Y:S01]  /*15fa0*/  LDS.128 R52, [R80+0x540] ;  /* 0x0005400050347984 */ /* 0x000ee20000000c00 */
[C---:B------:R-:W-:Y:S01]  /*15fb0*/  FFMA R39, R133.reuse, R109, R42 ;  /* 0x0000006d85277223 */ /* 0x040fe2000000002a */
[C---:B------:R-:W-:Y:S01]  /*15fc0*/  FFMA R38, R133.reuse, R113, R41 ;  /* 0x0000007185267223 */ /* 0x040fe20000000029 */
[----:B------:R-:W-:Y:S01]  /*15fd0*/  FFMA R133, R133, R101, R132 ;  /* 0x0000006585857223 */ /* 0x000fe20000000084 */
[----:B------:R-:W4:Y:S01]  /*15fe0*/  LDS.128 R40, [R2.X4+UR4+0x4300] ;  /* 0x0043000402287984 */ /* 0x000f220008004c00 */
        /* <DEDUP_REMOVED lines=28> */
[----:B------:R-:W-:-:S02]  /*161b0*/  FFMA R81, R137, R65, R44 ;  /* 0x0000004189517223 */ /* 0x000fc4000000002c */
[C---:B------:R-:W-:Y:S01]  /*161c0*/  FFMA R82, R137.reuse, R57, R38 ;  /* 0x0000003989527223 */ /* 0x040fe20000000026 */
[----:B------:R-:W-:Y:S01]  /*161d0*/  FFMA R38, R137, R61, R45 ;  /* 0x0000003d89267223 */ /* 0x000fe2000000002d */
[-C--:B------:R-:W-:Y:S01]  /*161e0*/  FFMA R81, R66, R138.reuse, R81 ;  /* 0x0000008a42517223 */ /* 0x080fe20000000051 */
[----:B------:R-:W2:Y:S01]  /*161f0*/  LDS.128 R44, [R2.X4+UR4+0x4320] ;  /* 0x00432004022c7984 */ /* 0x000ea20008004c00 */
[----:B------:R-:W-:Y:S01]  /*16200*/  FFMA R82, R58, R138, R82 ;  /* 0x0000008a3a527223 */ /* 0x000fe20000000052 */
[----:B---3--:R-:W-:Y:S01]  /*16210*/  FFMA R39, R136, R52, R39 ;  /* 0x0000003488277223 */ /* 0x008fe20000000027 */
[----:B------:R-:W-:Y:S01]  /*16220*/  FFMA R38, R62, R138, R38 ;  /* 0x0000008a3e267223 */ /* 0x000fe20000000026 */
[-C--:B------:R-:W-:Y:S01]  /*16230*/  FFMA R81, R67, R139.reuse, R81 ;  /* 0x0000008b43517223 */ /* 0x080fe20000000051 */
[----:B------:R-:W-:Y:S01]  /*16240*/  FFMA R82, R59, R139, R82 ;  /* 0x0000008b3b527223 */ /* 0x000fe20000000052 */
[C---:B----4-:R-:W-:Y:S01]  /*16250*/  FFMA R141, R40.reuse, R84, R141 ;  /* 0x00000054288d7223 */ /* 0x050fe2000000008d */
        /* <DEDUP_REMOVED lines=10> */
[-C--:B------:R-:W-:Y:S01]  /*16300*/  FFMA R39, R55, R139.reuse, R39 ;  /* 0x0000008b37277223 */ /* 0x080fe20000000027 */
[----:B------:R-:W-:Y:S01]  /*16310*/  FFMA R38, R63, R139, R38 ;  /* 0x0000008b3f267223 */ /* 0x000fe20000000026 */
        /* <DEDUP_REMOVED lines=313> */
[----:B------:R-:W-:-:S02]  /*176b0*/  FFMA R159, R47, R71, R159 ;  /* 0x000000472f9f7223 */ /* 0x000fc4000000009f */
        /* <DEDUP_REMOVED lines=84> */
[----:B------:R-:W-:-:S02]  /*17c00*/  FFMA R155, R139, R71, R155 ;  /* 0x000000478b9b7223 */ /* 0x000fc4000000009b */
[C---:B---3--:R-:W-:Y:S01]  /*17c10*/  FFMA R136, R40.reuse, R56, R136 ;  /* 0x0000003828887223 */ /* 0x048fe20000000088 */
        /* <DEDUP_REMOVED lines=84> */
[----:B--2---:R-:W-:-:S02]  /*18160*/  FFMA R36, R132, R52, R36 ;  /* 0x0000003484247223 */ /* 0x004fc40000000024 */
        /* <DEDUP_REMOVED lines=100> */
[----:B------:R-:W-:-:S02]  /*187b0*/  FFMA R167, R47, R59, R167 ;  /* 0x0000003b2fa77223 */ /* 0x000fc400000000a7 */
[----:B------:R-:W4:Y:S01]  /*187c0*/  LDS.128 R44, [R2.X4+UR4+0x520] ;  /* 0x00052004022c7984 */ /* 0x000f220008004c00 */
        /* <DEDUP_REMOVED lines=10> */
[----:B---3--:R-:W-:Y:S01]  /*18870*/  FFMA R18, R40, R84, R18 ;  /* 0x0000005428127223 */ /* 0x008fe20000000012 */
[----:B------:R-:W-:Y:S01]  /*18880*/  FFMA R144, R138, R126, R144 ;  /* 0x0000007e8a907223 */ /* 0x000fe20000000090 */
[C---:B------:R-:W-:Y:S01]  /*18890*/  FFMA R27, R40.reuse, R128, R27 ;  /* 0x00000080281b7223 */ /* 0x040fe2000000001b */
[----:B------:R-:W-:Y:S01]  /*188a0*/  FFMA R31, R40, R48, R31 ;  /* 0x00000030281f7223 */ /* 0x000fe2000000001f */
[----:B------:R-:W-:Y:S01]  /*188b0*/  FFMA R138, R138, R50, R24 ;  /* 0x000000328a8a7223 */ /* 0x000fe20000000018 */
[----:B------:R-:W-:Y:S01]  /*188c0*/  FFMA R33, R40, R124, R33 ;  /* 0x0000007c28217223 */ /* 0x000fe20000000021 */
        /* <DEDUP_REMOVED lines=61> */
[----:B------:R-:W-:Y:S01]  /*18ca0*/  FFMA R143, R87, R139, R143 ;  /* 0x0000008b578f7223 */ /* 0x000fe2000000008f */
        /* <DEDUP_REMOVED lines=15> */
[----:B------:R-:W-:Y:S01]  /*18da0*/  FFMA R138, R42, R58, R138 ;  /* 0x0000003a2a8a7223 */ /* 0x000fe2000000008a */
        /* <DEDUP_REMOVED lines=35> */
[----:B------:R-:W2:Y:S01]  /*18fe0*/  LDS.128 R40, [R2.X4+UR4+0x340] ;  /* 0x0003400402287984 */ /* 0x000ea20008004c00 */
        /* <DEDUP_REMOVED lines=34> */
[C---:B------:R-:W-:Y:S01]  /*19210*/  FFMA R28, R31.reuse, R99, R28 ;  /* 0x000000631f1c7223 */ /* 0x040fe2000000001c */
[----:B------:R-:W-:Y:S01]  /*19220*/  FFMA R27, R30, R94, R27 ;  /* 0x0000005e1e1b7223 */ /* 0x000fe2000000001b */
[C---:B------:R-:W-:Y:S01]  /*19230*/  FFMA R6, R31.reuse, R71, R6 ;  /* 0x000000471f067223 */ /* 0x040fe20000000006 */
[C---:B------:R-:W-:Y:S01]  /*19240*/  FFMA R29, R31.reuse, R79, R29 ;  /* 0x0000004f1f1d7223 */ /* 0x040fe2000000001d */
[----:B------:R-:W-:Y:S01]  /*19250*/  LDS.128 R132, [R2.X4+UR4+0x43f0] ;  /* 0x0043f00402847984 */ /* 0x000fe20008004c00 */
[C---:B--2---:R-:W-:Y:S01]  /*19260*/  FFMA R28, R40.reuse, R52, R28 ;  /* 0x00000034281c7223 */ /* 0x044fe2000000001c */
        /* <DEDUP_REMOVED lines=18> */
[-C--:B------:R-:W-:Y:S01]  /*19390*/  FFMA R24, R73, R45.reuse, R24 ;  /* 0x0000002d49187223 */ /* 0x080fe20000000018 */
[----:B------:R-:W-:Y:S01]  /*193a0*/  FFMA R139, R89, R45, R139 ;  /* 0x0000002d598b7223 */ /* 0x000fe2000000008b */
[----:B------:R-:W-:Y:S01]  /*193b0*/  FFMA R143, R45, R121, R143 ;  /* 0x000000792d8f7223 */ /* 0x000fe2000000008f */
[----:B------:R-:W-:Y:S01]  /*193c0*/  FFMA R144, R117, R45, R144 ;  /* 0x0000002d75907223 */ /* 0x000fe20000000090 */
[----:B------:R-:W-:Y:S01]  /*193d0*/  FFMA R24, R74, R46, R24 ;  /* 0x0000002e4a187223 */ /* 0x000fe20000000018 */
[C---:B------:R-:W-:Y:S01]  /*193e0*/  FFMA R49, R43.reuse, R67, R49 ;  /* 0x000000432b317223 */ /* 0x040fe20000000031 */
[C---:B------:R-:W-:Y:S01]  /*193f0*/  FFMA R50, R43.reuse, R63, R50 ;  /* 0x0000003f2b327223 */ /* 0x040fe20000000032 */
[----:B------:R-:W-:Y:S01]  /*19400*/  FFMA R51, R43, R59, R51 ;  /* 0x0000003b2b337223 */ /* 0x000fe20000000033 */
[----:B------:R-:W-:Y:S01]  /*19410*/  FFMA R139, R46, R90, R139 ;  /* 0x0000005a2e8b7223 */ /* 0x000fe2000000008b */
[-C--:B------:R-:W-:Y:S01]  /*19420*/  FFMA R143, R122, R46.reuse, R143 ;  /* 0x0000002e7a8f7223 */ /* 0x080fe2000000008f */
[----:B------:R-:W1:Y:S01]  /*19430*/  LDS.128 R40, [R2.X4+UR4+0x140] ;  /* 0x0001400402287984 */ /* 0x000e620008004c00 */
[----:B------:R-:W-:Y:S01]  /*19440*/  FFMA R144, R118, R46, R144 ;  /* 0x0000002e76907223 */ /* 0x000fe20000000090 */
[-C--:B------:R-:W-:Y:S01]  /*19450*/  FFMA R24, R75, R47.reuse, R24 ;  /* 0x0000002f4b187223 */ /* 0x080fe20000000018 */
[-C--:B------:R-:W-:Y:S01]  /*19460*/  FFMA R139, R91, R47.reuse, R139 ;  /* 0x0000002f5b8b7223 */ /* 0x080fe2000000008b */
[-C--:B------:R-:W-:Y:S01]  /*19470*/  FFMA R143, R123, R47.reuse, R143 ;  /* 0x0000002f7b8f7223 */ /* 0x080fe2000000008f */
[----:B------:R-:W-:Y:S01]  /*19480*/  FFMA R144, R119, R47, R144 ;  /* 0x0000002f77907223 */ /* 0x000fe20000000090 */
[-C--:B---3--:R-:W-:Y:S01]  /*19490*/  FFMA R24, R108, R32.reuse, R24 ;  /* 0x000000206c187223 */ /* 0x088fe20000000018 */
[-C--:B------:R-:W-:Y:S01]  /*194a0*/  FFMA R139, R112, R32.reuse, R139 ;  /* 0x00000020708b7223 */ /* 0x080fe2000000008b */
[----:B------:R-:W-:Y:S01]  /*194b0*/  FFMA R143, R104, R32, R143 ;  /* 0x00000020688f7223 */ /* 0x000fe2000000008f */
[----:B------:R-:W-:Y:S01]  /*194c0*/  FFMA R144, R32, R100, R144 ;  /* 0x0000006420907223 */ /* 0x000fe20000000090 */
[----:B------:R-:W-:Y:S01]  /*194d0*/  FFMA R24, R33, R109, R24 ;  /* 0x0000006d21187223 */ /* 0x000fe20000000018 */
[-C--:B------:R-:W-:Y:S01]  /*194e0*/  FFMA R139, R113, R33.reuse, R139 ;  /* 0x00000021718b7223 */ /* 0x080fe2000000008b */
[-C--:B------:R-:W-:Y:S01]  /*194f0*/  FFMA R143, R105, R33.reuse, R143 ;  /* 0x00000021698f7223 */ /* 0x080fe2000000008f */
[----:B------:R-:W-:Y:S01]  /*19500*/  FFMA R144, R101, R33, R144 ;  /* 0x0000002165907223 */ /* 0x000fe20000000090 */
[----:B------:R-:W-:Y:S01]  /*19510*/  FFMA R24, R110, R34, R24 ;  /* 0x000000226e187223 */ /* 0x000fe20000000018 */
[----:B------:R-:W-:Y:S01]  /*19520*/  FFMA R139, R34, R114, R139 ;  /* 0x00000072228b7223 */ /* 0x000fe2000000008b */
[-C--:B------:R-:W-:Y:S01]  /*19530*/  FFMA R143, R106, R34.reuse, R143 ;  /* 0x000000226a8f7223 */ /* 0x080fe2000000008f */
[----:B------:R-:W3:Y:S01]  /*19540*/  LDS.128 R44, [R2.X4+UR4+0x4730] ;  /* 0x00473004022c7984 */ /* 0x000ee20008004c00 */
[----:B------:R-:W-:Y:S01]  /*19550*/  FFMA R144, R102, R34, R144 ;  /* 0x0000002266907223 */ /* 0x000fe20000000090 */
[----:B------:R-:W-:Y:S01]  /*19560*/  FFMA R24, R111, R35, R24 ;  /* 0x000000236f187223 */ /* 0x000fe20000000018 */
[----:B------:R-:W-:Y:S01]  /*19570*/  FFMA R143, R35, R107, R143 ;  /* 0x0000006b238f7223 */ /* 0x000fe2000000008f */
[-C--:B------:R-:W-:Y:S01]  /*19580*/  FFMA R139, R115, R35.reuse, R139 ;  /* 0x00000023738b7223 */ /* 0x080fe2000000008b */
[----:B------:R-:W-:Y:S01]  /*19590*/  FFMA R144, R103, R35, R144 ;  /* 0x0000002367907223 */ /* 0x000fe20000000090 */
[-C--:B--2---:R-:W-:Y:S01]  /*195a0*/  FFMA R6, R96, R28.reuse, R24 ;  /* 0x0000001c60067223 */ /* 0x084fe20000000018 */
[-C--:B------:R-:W-:Y:S01]  /*195b0*/  FFMA R24, R68, R28.reuse, R143 ;  /* 0x0000001c44187223 */ /* 0x080fe2000000008f */
[----:B------:R-:W-:Y:S01]  /*195c0*/  FFMA R27, R92, R28, R139 ;  /* 0x0000001c5c1b7223 */ /* 0x000fe2000000008b */
[----:B------:R-:W-:Y:S01]  /*195d0*/  FFMA R144, R28, R76, R144 ;  /* 0x0000004c1c907223 */ /* 0x000fe20000000090 */
[----:B------:R-:W-:Y:S01]  /*195e0*/  FFMA R6, R29, R97, R6 ;  /* 0x000000611d067223 */ /* 0x000fe20000000006 */
[-C--:B------:R-:W-:Y:S01]  /*195f0*/  FFMA R24, R69, R29.reuse, R24 ;  /* 0x0000001d45187223 */ /* 0x080fe20000000018 */
[-C--:B------:R-:W-:Y:S01]  /*19600*/  FFMA R27, R93, R29.reuse, R27 ;  /* 0x0000001d5d1b7223 */ /* 0x080fe2000000001b */
[----:B------:R-:W-:Y:S01]  /*19610*/  FFMA R29, R77, R29, R144 ;  /* 0x0000001d4d1d7223 */ /* 0x000fe20000000090 */
[----:B------:R-:W2:Y:S01]  /*19620*/  LDS.128 R32, [R2.X4+UR4+0x6130] ;  /* 0x0061300402207984 */ /* 0x000ea20008004c00 */
[-C--:B------:R-:W-:Y:S01]  /*19630*/  FFMA R6, R98, R30.reuse, R6 ;  /* 0x0000001e62067223 */ /* 0x080fe20000000006 */
[-C--:B------:R-:W-:Y:S01]  /*19640*/  FFMA R24, R70, R30.reuse, R24 ;  /* 0x0000001e46187223 */ /* 0x080fe20000000018 */
[----:B------:R-:W-:Y:S01]  /*19650*/  FFMA R29, R78, R30, R29 ;  /* 0x0000001e4e1d7223 */ /* 0x000fe2000000001d */
[----:B------:R-:W-:Y:S01]  /*19660*/  FFMA R27, R30, R94, R27 ;  /* 0x0000005e1e1b7223 */ /* 0x000fe2000000001b */
[----:B------:R-:W-:Y:S01]  /*19670*/  FFMA R6, R99, R31, R6 ;  /* 0x0000001f63067223 */ /* 0x000fe20000000006 */
[----:B------:R-:W-:Y:S01]  /*19680*/  FFMA R24, R31, R71, R24 ;  /* 0x000000471f187223 */ /* 0x000fe20000000018 */
[-C--:B------:R-:W-:Y:S01]  /*19690*/  FFMA R29, R79, R31.reuse, R29 ;  /* 0x0000001f4f1d7223 */ /* 0x080fe2000000001d */
[----:B------:R-:W-:Y:S01]  /*196a0*/  FFMA R27, R95, R31, R27 ;  /* 0x0000001f5f1b7223 */ /* 0x000fe2000000001b */
[-C--:B-1----:R-:W-:Y:S01]  /*196b0*/  FFMA R6, R52, R40.reuse, R6 ;  /* 0x0000002834067223 */ /* 0x082fe20000000006 */
[----:B------:R-:W-:Y:S01]  /*196c0*/  FFMA R24, R64, R40, R24 ;  /* 0x0000002840187223 */ /* 0x000fe20000000018 */
[----:B------:R-:W-:Y:S01]  /*196d0*/  FFMA R29, R40, R60, R29 ;  /* 0x0000003c281d7223 */ /* 0x000fe2000000001d */
[----:B------:R-:W-:Y:S01]  /*196e0*/  FFMA R27, R56, R40, R27 ;  /* 0x00000028381b7223 */ /* 0x000fe2000000001b */
[----:B------:R-:W-:Y:S01]  /*196f0*/  FFMA R73, R41, R53, R6 ;  /* 0x0000003529497223 */ /* 0x000fe20000000006 */
[-C--:B------:R-:W-:Y:S01]  /*19700*/  FFMA R72, R65, R41.reuse, R24 ;  /* 0x0000002941487223 */ /* 0x080fe20000000018 */
[-C--:B------:R-:W-:Y:S01]  /*19710*/  FFMA R74, R61, R41.reuse, R29 ;  /* 0x000000293d4a7223 */ /* 0x080fe2000000001d */
[----:B------:R-:W-:Y:S01]  /*19720*/  FFMA R75, R57, R41, R27 ;  /* 0x00000029394b7223 */ /* 0x000fe2000000001b */
[----:B------:R-:W1:Y:S01]  /*19730*/  LDS.128 R28, [R2.X4+UR4+0x6330] ;  /* 0x00633004021c7984 */ /* 0x000e620008004c00 */
[-C--:B------:R-:W-:Y:S01]  /*19740*/  FFMA R72, R66, R42.reuse, R72 ;  /* 0x0000002a42487223 */ /* 0x080fe20000000048 */
[-C--:B------:R-:W-:Y:S01]  /*19750*/  FFMA R73, R54, R42.reuse, R73 ;  /* 0x0000002a36497223 */ /* 0x080fe20000000049 */
[----:B------:R-:W-:Y:S01]  /*19760*/  FFMA R74, R62, R42, R74 ;  /* 0x0000002a3e4a7223 */ /* 0x000fe2000000004a */
[----:B------:R-:W-:Y:S01]  /*19770*/  FFMA R75, R42, R58, R75 ;  /* 0x0000003a2a4b7223 */ /* 0x000fe2000000004b */
[----:B------:R-:W-:Y:S01]  /*19780*/  FFMA R72, R43, R67, R72 ;  /* 0x000000432b487223 */ /* 0x000fe20000000048 */
        /* <DEDUP_REMOVED lines=19> */
[----:B------:R-:W3:Y:S01]  /*198c0*/  LDS.128 R40, [R2.X4+UR4+0x6530] ;  /* 0x0065300402287984 */ /* 0x000ee20008004c00 */
[C---:B--2---:R-:W-:Y:S01]  /*198d0*/  FFMA R5, R32.reuse, R68, R0 ;  /* 0x0000004420057223 */ /* 0x044fe20000000000 */
[C---:B------:R-:W-:Y:S01]  /*198e0*/  FFMA R0, R32.reuse, R96, R20 ;  /* 0x0000006020007223 */ /* 0x040fe20000000014 */
[C---:B------:R-:W-:Y:S01]  /*198f0*/  FFMA R20, R32.reuse, R76, R26 ;  /* 0x0000004c20147223 */ /* 0x040fe2000000001a */
[----:B------:R-:W2:Y:S01]  /*19900*/  LDS.128 R44, [R2.X4+UR4+0x6730] ;  /* 0x00673004022c7984 */ /* 0x000ea20008004c00 */
        /* <DEDUP_REMOVED lines=14> */
[-C--:B------:R-:W-:Y:S01]  /*199f0*/  FFMA R28, R69, R29.reuse, R11 ;  /* 0x0000001d451c7223 */ /* 0x080fe2000000000b */
[-C--:B------:R-:W-:Y:S01]  /*19a00*/  FFMA R5, R97, R29.reuse, R5 ;  /* 0x0000001d61057223 */ /* 0x080fe20000000005 */
[----:B------:R-:W1:Y:S01]  /*19a10*/  LDS.128 R8, [R2.X4+UR4+0x4740] ;  /* 0x0047400402087984 */ /* 0x000e620008004c00 */
[-C--:B------:R-:W-:Y:S01]  /*19a20*/  FFMA R21, R77, R29.reuse, R21 ;  /* 0x0000001d4d157223 */ /* 0x080fe20000000015 */
[----:B------:R-:W-:Y:S01]  /*19a30*/  FFMA R0, R93, R29, R0 ;  /* 0x0000001d5d007223 */ /* 0x000fe20000000000 */
[-C--:B------:R-:W-:Y:S01]  /*19a40*/  FFMA R28, R70, R30.reuse, R28 ;  /* 0x0000001e461c7223 */ /* 0x080fe2000000001c */
[----:B------:R-:W4:Y:S01]  /*19a50*/  LDS.128 R24, [R2.X4+UR4+0x6140] ;  /* 0x0061400402187984 */ /* 0x000f220008004c00 */
[-C--:B------:R-:W-:Y:S01]  /*19a60*/  FFMA R29, R98, R30.reuse, R5 ;  /* 0x0000001e621d7223 */ /* 0x080fe20000000005 */
[-C--:B------:R-:W-:Y:S01]  /*19a70*/  FFMA R21, R78, R30.reuse, R21 ;  /* 0x0000001e4e157223 */ /* 0x080fe20000000015 */
[----:B------:R-:W-:Y:S01]  /*19a80*/  FFMA R30, R94, R30, R0 ;  /* 0x0000001e5e1e7223 */ /* 0x000fe20000000000 */
[-C--:B------:R-:W-:Y:S01]  /*19a90*/  FFMA R32, R99, R35.reuse, R32 ;  /* 0x0000002363207223 */ /* 0x080fe20000000020 */
[-C--:B------:R-:W-:Y:S01]  /*19aa0*/  FFMA R20, R79, R35.reuse, R20 ;  /* 0x000000234f147223 */ /* 0x080fe20000000014 */
        /* <DEDUP_REMOVED lines=17> */
[-C--:B------:R-:W-:Y:S01]  /*19bc0*/  FFMA R77, R77, R45.reuse, R14 ;  /* 0x0000002d4d4d7223 */ /* 0x080fe2000000000e */
[-C--:B------:R-:W-:Y:S01]  /*19bd0*/  FFMA R23, R97, R45.reuse, R23 ;  /* 0x0000002d61177223 */ /* 0x080fe20000000017 */
[----:B------:R-:W-:Y:S01]  /*19be0*/  FFMA R45, R93, R45, R4 ;  /* 0x0000002d5d2d7223 */ /* 0x000fe20000000004 */
[-C--:B------:R-:W-:Y:S01]  /*19bf0*/  FFMA R70, R70, R46.reuse, R7 ;  /* 0x0000002e46467223 */ /* 0x080fe20000000007 */
[-C--:B------:R-:W-:Y:S01]  /*19c00*/  FFMA R84, R97, R41.reuse, R15 ;  /* 0x0000002961547223 */ /* 0x080fe2000000000f */
[----:B------:R-:W2:Y:S01]  /*19c10*/  LDS.128 R4, [R2.X4+UR4+0x6340] ;  /* 0x0063400402047984 */ /* 0x000ea20008004c00 */
[----:B------:R-:W-:Y:S01]  /*19c20*/  FFMA R85, R93, R41, R13 ;  /* 0x000000295d557223 */ /* 0x000fe2000000000d */
        /* <DEDUP_REMOVED lines=14> */
[----:B------:R-:W1:Y:S01]  /*19d10*/  LDS.128 R12, [R2.X4+UR4+0x6540] ;  /* 0x00654004020c7984 */ /* 0x000e620008004c00 */
[C---:B----4-:R-:W-:Y:S01]  /*19d20*/  FFMA R32, R24.reuse, R52, R32 ;  /* 0x0000003418207223 */ /* 0x050fe20000000020 */
[-C--:B------:R-:W-:Y:S01]  /*19d30*/  FFMA R119, R55, R11.reuse, R8 ;  /* 0x0000000b37777223 */ /* 0x080fe20000000008 */
[-C--:B------:R-:W-:Y:S01]  /*19d40*/  FFMA R129, R63, R11.reuse, R10 ;  /* 0x0000000b3f817223 */ /* 0x080fe2000000000a */
[C---:B------:R-:W-:Y:S01]  /*19d50*/  FFMA R10, R24.reuse, R64, R33 ;  /* 0x00000040180a7223 */ /* 0x040fe20000000021 */
[C---:B------:R-:W-:Y:S01]  /*19d60*/  FFMA R8, R24.reuse, R56, R35 ;  /* 0x0000003818087223 */ /* 0x040fe20000000023 */
[-C--:B------:R-:W-:Y:S01]  /*19d70*/  FFMA R118, R67, R11.reuse, R118 ;  /* 0x0000000b43767223 */ /* 0x080fe20000000076 */
        /* <DEDUP_REMOVED lines=9> */
[----:B------:R-:W3:Y:S01]  /*19e10*/  LDS.128 R8, [R2.X4+UR4+0x6740] ;  /* 0x0067400402087984 */ /* 0x000ee20008004c00 */
[-C--:B------:R-:W-:Y:S01]  /*19e20*/  FFMA R0, R78, R42.reuse, R0 ;  /* 0x0000002a4e007223 */ /* 0x080fe20000000000 */
[----:B------:R-:W-:Y:S01]  /*19e30*/  FFMA R85, R94, R42, R85 ;  /* 0x0000002a5e557223 */ /* 0x000fe20000000055 */
[-C--:B------:R-:W-:Y:S01]  /*19e40*/  FFMA R103, R67, R27.reuse, R24 ;  /* 0x0000001b43677223 */ /* 0x080fe20000000018 */
[----:B------:R-:W-:Y:S01]  /*19e50*/  FFMA R117, R59, R27, R20 ;  /* 0x0000001b3b757223 */ /* 0x000fe20000000014 */
[C---:B------:R-:W-:Y:S01]  /*19e60*/  FFMA R84, R99.reuse, R43, R84 ;  /* 0x0000002b63547223 */ /* 0x040fe20000000054 */
[----:B------:R-:W-:Y:S01]  /*19e70*/  FFMA R68, R99, R47, R68 ;  /* 0x0000002f63447223 */ /* 0x000fe20000000044 */
[----:B------:R-:W-:Y:S01]  /*19e80*/  FFMA R115, R55, R27, R22 ;  /* 0x0000001b37737223 */ /* 0x000fe20000000016 */
[C---:B--2---:R-:W-:Y:S01]  /*19e90*/  FFMA R28, R4.reuse, R64, R28 ;  /* 0x00000040041c7223 */ /* 0x044fe2000000001c */
[C---:B------:R-:W-:Y:S01]  /*19ea0*/  FFMA R20, R4.reuse, R56, R31 ;  /* 0x0000003804147223 */ /* 0x040fe2000000001f */
[C---:B------:R-:W-:Y:S01]  /*19eb0*/  FFMA R24, R4.reuse, R52, R29 ;  /* 0x0000003404187223 */ /* 0x040fe2000000001d */
[-C--:B------:R-:W-:Y:S01]  /*19ec0*/  FFMA R16, R71, R43.reuse, R16 ;  /* 0x0000002b47107223 */ /* 0x080fe20000000010 */
[-C--:B------:R-:W-:Y:S01]  /*19ed0*/  FFMA R0, R79, R43.reuse, R0 ;  /* 0x0000002b4f007223 */ /* 0x080fe20000000000 */
[----:B------:R-:W-:Y:S01]  /*19ee0*/  FFMA R85, R95, R43, R85 ;  /* 0x0000002b5f557223 */ /* 0x000fe20000000055 */
[----:B------:R-:W-:Y:S01]  /*19ef0*/  FFMA R22, R4, R60, R21 ;  /* 0x0000003c04167223 */ /* 0x000fe20000000015 */
[-C--:B------:R-:W-:Y:S01]  /*19f00*/  FFMA R99, R65, R5.reuse, R28 ;  /* 0x0000000541637223 */ /* 0x080fe2000000001c */
[-C--:B------:R-:W-:Y:S01]  /*19f10*/  FFMA R23, R57, R5.reuse, R20 ;  /* 0x0000000539177223 */ /* 0x080fe20000000014 */
[-C--:B------:R-:W-:Y:S01]  /*19f20*/  FFMA R21, R53, R5.reuse, R24 ;  /* 0x0000000535157223 */ /* 0x080fe20000000018 */
[----:B------:R-:W-:Y:S01]  /*19f30*/  LDS.128 R40, [R2.X4+UR4+0x150] ;  /* 0x0001500402287984 */ /* 0x000fe20008004c00 */
[----:B------:R-:W-:Y:S01]  /*19f40*/  FFMA R116, R62, R26, R25 ;  /* 0x0000001a3e747223 */ /* 0x000fe20000000019 */
[----:B------:R-:W-:Y:S01]  /*19f50*/  FFMA R101, R61, R5, R22 ;  /* 0x000000053d657223 */ /* 0x000fe20000000016 */
[-C--:B------:R-:W-:Y:S01]  /*19f60*/  FFMA R102, R58, R6.reuse, R23 ;  /* 0x000000063a667223 */ /* 0x080fe20000000017 */
[----:B------:R-:W2:Y:S01]  /*19f70*/  LDS.128 R28, [R80+0x550] ;  /* 0x00055000501c7984 */ /* 0x000ea20000000c00 */
[----:B------:R-:W-:Y:S01]  /*19f80*/  FFMA R116, R63, R27, R116 ;  /* 0x0000001b3f747223 */ /* 0x000fe20000000074 */
[----:B------:R-:W-:Y:S01]  /*19f90*/  FFMA R100, R54, R6, R21 ;  /* 0x0000000636647223 */ /* 0x000fe20000000015 */
[-C--:B------:R-:W-:Y:S01]  /*19fa0*/  FFMA R78, R78, R46.reuse, R77 ;  /* 0x0000002e4e4e7223 */ /* 0x080fe2000000004d */
[----:B------:R-:W-:Y:S01]  /*19fb0*/  LDS.128 R20, [R80+0x350] ;  /* 0x0003500050147984 */ /* 0x000fe20000000c00 */
[----:B------:R-:W-:Y:S01]  /*19fc0*/  FFMA R46, R94, R46, R45 ;  /* 0x0000002e5e2e7223 */ /* 0x000fe2000000002d */
[-C--:B------:R-:W-:Y:S01]  /*19fd0*/  FFMA R101, R62, R6.reuse, R101 ;  /* 0x000000063e657223 */ /* 0x080fe20000000065 */
[----:B------:R-:W-:Y:S01]  /*19fe0*/  FFMA R99, R66, R6, R99 ;  /* 0x0000000642637223 */ /* 0x000fe20000000063 */
[----:B------:R-:W4:Y:S01]  /*19ff0*/  LDS.128 R24, [R80+0x750] ;  /* 0x0007500050187984 */ /* 0x000f220000000c00 */
[-C--:B------:R-:W-:Y:S01]  /*1a000*/  FFMA R71, R71, R47.reuse, R70 ;  /* 0x0000002f47477223 */ /* 0x080fe20000000046 */
[-C--:B------:R-:W-:Y:S01]  /*1a010*/  FFMA R79, R79, R47.reuse, R78 ;  /* 0x0000002f4f4f7223 */ /* 0x080fe2000000004e */
[----:B------:R-:W-:Y:S01]  /*1a020*/  FFMA R47, R95, R47, R46 ;  /* 0x0000002f5f2f7223 */ /* 0x000fe2000000002e */
[----:B------:R-:W5:Y:S01]  /*1a030*/  LDS.128 R32, [R80+0x150] ;  /* 0x0001500050207984 */ /* 0x000f620000000c00 */
        /* <DEDUP_REMOVED lines=8> */
[----:B------:R-:W1:Y:S01]  /*1a0c0*/  LDS.128 R4, [R2.X4+UR4+0x350] ;  /* 0x0003500402047984 */ /* 0x000e620008004c00 */
        /* <DEDUP_REMOVED lines=15> */
[----:B------:R-:W3:Y:S01]  /*1a1c0*/  LDS.128 R12, [R2.X4+UR4+0x550] ;  /* 0x00055004020c7984 */ /* 0x000ee20008004c00 */
[----:B------:R-:W-:Y:S01]  /*1a1d0*/  FFMA R8, R8, R56, R47 ;  /* 0x0000003808087223 */ /* 0x000fe2000000002f */
[-C--:B------:R-:W-:Y:S01]  /*1a1e0*/  FFMA R79, R61, R9.reuse, R79 ;  /* 0x000000093d4f7223 */ /* 0x080fe2000000004f */
[-C--:B------:R-:W-:Y:S01]  /*1a1f0*/  FFMA R71, R65, R9.reuse, R71 ;  /* 0x0000000941477223 */ /* 0x080fe20000000047 */
[-C--:B------:R-:W-:Y:S01]  /*1a200*/  FFMA R53, R53, R9.reuse, R68 ;  /* 0x0000000935357223 */ /* 0x080fe20000000044 */
[----:B------:R-:W-:Y:S01]  /*1a210*/  FFMA R9, R57, R9, R8 ;  /* 0x0000000939097223 */ /* 0x000fe20000000008 */
[----:B--2---:R-:W-:Y:S01]  /*1a220*/  FFMA R8, R40, R28, R73 ;  /* 0x0000001c28087223 */ /* 0x004fe20000000049 */
        /* <DEDUP_REMOVED lines=8> */
[C---:B------:R-:W-:Y:S01]  /*1a2b0*/  FFMA R55, R41.reuse, R29, R8 ;  /* 0x0000001d29377223 */ /* 0x040fe20000000008 */
[C---:B----4-:R-:W-:Y:S01]  /*1a2c0*/  FFMA R72, R40.reuse, R24, R72 ;  /* 0x0000001828487223 */ /* 0x050fe20000000048 */
[C---:B------:R-:W-:Y:S01]  /*1a2d0*/  FFMA R74, R40.reuse, R20, R74 ;  /* 0x00000014284a7223 */ /* 0x040fe2000000004a */
[----:B------:R-:W2:Y:S01]  /*1a2e0*/  LDS.128 R8, [R2.X4+UR4+0x750] ;  /* 0x0007500402087984 */ /* 0x000ea20008004c00 */
[----:B-----5:R-:W-:Y:S01]  /*1a2f0*/  FFMA R40, R40, R32, R75 ;  /* 0x0000002028287223 */ /* 0x020fe2000000004b */
        /* <DEDUP_REMOVED lines=141> */
[----:B------:R-:W4:Y:S01]  /*1abd0*/  LDS.128 R64, [R2.X4+UR4+0x6150] ;  /* 0x0061500402407984 */ /* 0x000f220008004c00 */
[C---:B------:R-:W-:Y:S01]  /*1abe0*/  FFMA R107, R19.reuse, R27, R10 ;  /* 0x0000001b136b7223 */ /* 0x040fe2000000000a */
[----:B------:R-:W-:Y:S01]  /*1abf0*/  FFMA R121, R19, R23, R8 ;  /* 0x0000001713797223 */ /* 0x000fe20000000008 */
        /* <DEDUP_REMOVED lines=18> */
[C---:B-1----:R-:W-:Y:S01]  /*1ad20*/  FFMA R6, R12.reuse, R24, R81 ;  /* 0x000000180c067223 */ /* 0x042fe20000000051 */
        /* <DEDUP_REMOVED lines=8> */
[C---:B---3--:R-:W-:Y:S01]  /*1adb0*/  FFMA R130, R40.reuse, R32, R130 ;  /* 0x0000002028827223 */ /* 0x048fe20000000082 */
        /* <DEDUP_REMOVED lines=49> */
[----:B------:R-:W-:Y:S01]  /*1b0d0*/  LDS.128 R52, [R80+0x360] ;  /* 0x0003600050347984 */ /* 0x000fe20000000c00 */
[C---:B------:R-:W-:Y:S01]  /*1b0e0*/  FFMA R13, R9.reuse, R21, R12 ;  /* 0x00000015090d7223 */ /* 0x040fe2000000000c */
[----:B------:R-:W-:Y:S01]  /*1b0f0*/  FFMA R15, R9, R25, R8 ;  /* 0x00000019090f7223 */ /* 0x000fe20000000008 */
[C---:B------:R-:W-:Y:S01]  /*1b100*/  FFMA R12, R10.reuse, R34, R39 ;  /* 0x000000220a0c7223 */ /* 0x040fe20000000027 */
[----:B------:R-:W2:Y:S01]  /*1b110*/  LDS.128 R100, [R2.X4+UR4+0x160] ;  /* 0x0001600402647984 */ /* 0x000ea20008004c00 */
        /* <DEDUP_REMOVED lines=8> */
[----:B------:R-:W-:-:S03]  /*1b1a0*/  FFMA R11, R11, R35, R12 ;  /* 0x000000230b0b7223 */ /* 0x000fc6000000000c */
[----:B------:R-:W5:Y:S01]  /*1b1b0*/  LDS.128 R36, [R80+0x160] ;  /* 0x0001600050247984 */ /* 0x000f620000000c00 */
[C---:B-1----:R-:W-:Y:S01]  /*1b1c0*/  FFMA R47, R40.reuse, R24, R47 ;  /* 0x00000018282f7223 */ /* 0x042fe2000000002f */
        /* <DEDUP_REMOVED lines=15> */
[----:B------:R-:W-:Y:S01]  /*1b2c0*/  FFMA R12, R5, R33, R12 ;  /* 0x00000021050c7223 */ /* 0x000fe2000000000c */
[-C--:B------:R-:W-:Y:S01]  /*1b2d0*/  FFMA R0, R6, R22.reuse, R0 ;  /* 0x0000001606007223 */ /* 0x080fe20000000000 */
[C---:B------:R-:W-:Y:S01]  /*1b2e0*/  FFMA R29, R41.reuse, R29, R96 ;  /* 0x0000001d291d7223 */ /* 0x040fe20000000060 */
[----:B------:R-:W-:Y:S01]  /*1b2f0*/  FFMA R33, R41, R33, R98 ;  /* 0x0000002129217223 */ /* 0x000fe20000000062 */
[----:B------:R-:W-:Y:S01]  /*1b300*/  FFMA R22, R42, R22, R97 ;  /* 0x000000162a167223 */ /* 0x000fe20000000061 */
[C---:B------:R-:W-:Y:S01]  /*1b310*/  FFMA R4, R6.reuse, R26, R4 ;  /* 0x0000001a06047223 */ /* 0x040fe20000000004 */
[C---:B------:R-:W-:Y:S01]  /*1b320*/  FFMA R5, R6.reuse, R30, R13 ;  /* 0x0000001e06057223 */ /* 0x040fe2000000000d */
[----:B------:R-:W-:Y:S01]  /*1b330*/  FFMA R12, R6, R34, R12 ;  /* 0x00000022060c7223 */ /* 0x000fe2000000000c */
[C---:B------:R-:W-:Y:S01]  /*1b340*/  FFMA R30, R42.reuse, R30, R29 ;  /* 0x0000001e2a1e7223 */ /* 0x040fe2000000001d */
[----:B------:R-:W-:Y:S01]  /*1b350*/  FFMA R34, R42, R34, R33 ;  /* 0x000000222a227223 */ /* 0x000fe20000000021 */
[-C--:B------:R-:W-:Y:S01]  /*1b360*/  FFMA R6, R7, R23.reuse, R0 ;  /* 0x0000001707067223 */ /* 0x080fe20000000000 */
[C---:B--2---:R-:W-:Y:S01]  /*1b370*/  FFMA R70, R100.reuse, R52, R70 ;  /* 0x0000003464467223 */ /* 0x044fe20000000046 */
[----:B------:R-:W-:Y:S01]  /*1b380*/  FFMA R42, R43, R23, R22 ;  /* 0x000000172b2a7223 */ /* 0x000fe20000000016 */
[----:B------:R-:W-:Y:S01]  /*1b390*/  FFMA R4, R7, R27, R4 ;  /* 0x0000001b07047223 */ /* 0x000fe20000000004 */
[----:B------:R-:W2:Y:S01]  /*1b3a0*/  LDS.128 R20, [R2.X4+UR4+0x760] ;  /* 0x0007600402147984 */ /* 0x000ea20008004c00 */
[C---:B----4-:R-:W-:Y:S01]  /*1b3b0*/  FFMA R68, R100.reuse, R60, R68 ;  /* 0x0000003c64447223 */ /* 0x050fe20000000044 */
[----:B------:R-:W-:Y:S01]  /*1b3c0*/  FFMA R25, R101, R53, R70 ;  /* 0x0000003565197223 */ /* 0x000fe20000000046 */
[C---:B------:R-:W-:Y:S01]  /*1b3d0*/  FFMA R5, R7.reuse, R31, R5 ;  /* 0x0000001f07057223 */ /* 0x040fe20000000005 */
[----:B------:R-:W-:Y:S01]  /*1b3e0*/  FFMA R7, R7, R35, R12 ;  /* 0x0000002307077223 */ /* 0x000fe2000000000c */
[----:B-----5:R-:W-:Y:S01]  /*1b3f0*/  FFMA R92, R100, R56, R92 ;  /* 0x00000038645c7223 */ /* 0x020fe2000000005c */
[----:B------:R-:W-:Y:S01]  /*1b400*/  FFMA R13, R101, R61, R68 ;  /* 0x0000003d650d7223 */ /* 0x000fe20000000044 */
[----:B------:R-:W-:Y:S01]  /*1b410*/  FFMA R12, R102, R54, R25 ;  /* 0x00000036660c7223 */ /* 0x000fe20000000019 */
[----:B------:R-:W-:Y:S01]  /*1b420*/  FFMA R40, R43, R27, R40 ;  /* 0x0000001b2b287223 */ /* 0x000fe20000000028 */
[----:B------:R-:W-:Y:S01]  /*1b430*/  FFMA R94, R100, R36, R94 ;  /* 0x00000024645e7223 */ /* 0x000fe2000000005e */
[C---:B------:R-:W-:Y:S01]  /*1b440*/  FFMA R15, R101.reuse, R57, R92 ;  /* 0x00000039650f7223 */ /* 0x040fe2000000005c */
[C---:B------:R-:W-:Y:S01]  /*1b450*/  FFMA R98, R102.reuse, R62, R13 ;  /* 0x0000003e66627223 */ /* 0x040fe2000000000d */
[----:B------:R-:W4:Y:S01]  /*1b460*/  LDS.128 R116, [R2.X4+UR4+0x2560] ;  /* 0x0025600402747984 */ /* 0x000f220008004c00 */
[----:B------:R-:W-:Y:S01]  /*1b470*/  FFMA R101, R101, R37, R94 ;  /* 0x0000002565657223 */ /* 0x000fe2000000005e */
[----:B------:R-:W-:Y:S01]  /*1b480*/  FFMA R14, R102, R58, R15 ;  /* 0x0000003a660e7223 */ /* 0x000fe2000000000f */
[C---:B------:R-:W-:Y:S01]  /*1b490*/  FFMA R98, R103.reuse, R63, R98 ;  /* 0x0000003f67627223 */ /* 0x040fe20000000062 */
[----:B-1----:R-:W-:Y:S01]  /*1b4a0*/  FFMA R88, R48, R60, R88 ;  /* 0x0000003c30587223 */ /* 0x002fe20000000058 */
        /* <DEDUP_REMOVED lines=8> */
[----:B------:R-:W1:Y:S01]  /*1b530*/  LDS.128 R12, [R2.X4+UR4+0x2160] ;  /* 0x00216004020c7984 */ /* 0x000e620008004c00 */
[C---:B------:R-:W-:Y:S01]  /*1b540*/  FFMA R29, R49.reuse, R53, R0 ;  /* 0x00000035311d7223 */ /* 0x040fe20000000000 */
[----:B------:R-:W-:Y:S01]  /*1b550*/  FFMA R24, R50, R58, R27 ;  /* 0x0000003a32187223 */ /* 0x000fe2000000001b */
[----:B---3--:R-:W-:Y:S01]  /*1b560*/  FFMA R26, R44, R60, R71 ;  /* 0x0000003c2c1a7223 */ /* 0x008fe20000000047 */
[----:B------:R-:W-:Y:S01]  /*1b570*/  FFMA R25, R49, R61, R88 ;  /* 0x0000003d31197223 */ /* 0x000fe20000000058 */
[----:B------:R-:W-:Y:S01]  /*1b580*/  FFMA R96, R50, R54, R29 ;  /* 0x0000003632607223 */ /* 0x000fe2000000001d */
[----:B------:R-:W-:Y:S01]  /*1b590*/  FFMA R95, R51, R59, R24 ;  /* 0x0000003b335f7223 */ /* 0x000fe20000000018 */
[C---:B------:R-:W-:Y:S01]  /*1b5a0*/  FFMA R24, R44.reuse, R52, R69 ;  /* 0x000000342c187223 */ /* 0x040fe20000000045 */
[----:B------:R-:W-:Y:S01]  /*1b5b0*/  FFMA R90, R44, R56, R90 ;  /* 0x000000382c5a7223 */ /* 0x000fe2000000005a */
[----:B------:R-:W3:Y:S01]  /*1b5c0*/  LDS.128 R68, [R2.X4+UR4+0x2360] ;  /* 0x0023600402447984 */ /* 0x000ee20008004c00 */
[----:B------:R-:W-:Y:S01]  /*1b5d0*/  FFMA R0, R50, R62, R25 ;  /* 0x0000003e32007223 */ /* 0x000fe20000000019 */
[C---:B------:R-:W-:Y:S01]  /*1b5e0*/  FFMA R29, R45.reuse, R53, R24 ;  /* 0x000000352d1d7223 */ /* 0x040fe20000000018 */
[C---:B------:R-:W-:Y:S01]  /*1b5f0*/  FFMA R25, R45.reuse, R61, R26 ;  /* 0x0000003d2d197223 */ /* 0x040fe2000000001a */
[----:B------:R-:W-:Y:S01]  /*1b600*/  FFMA R27, R45, R57, R90 ;  /* 0x000000392d1b7223 */ /* 0x000fe2000000005a */
[----:B------:R-:W-:Y:S01]  /*1b610*/  FFMA R112, R44, R36, R112 ;  /* 0x000000242c707223 */ /* 0x000fe20000000070 */
[----:B------:R-:W-:Y:S01]  /*1b620*/  FFMA R24, R46, R54, R29 ;  /* 0x000000362e187223 */ /* 0x000fe2000000001d */
[C---:B--2---:R-:W-:Y:S01]  /*1b630*/  FFMA R110, R20.reuse, R60, R110 ;  /* 0x0000003c146e7223 */ /* 0x044fe2000000006e */
        /* <DEDUP_REMOVED lines=21> */
[----:B------:R-:W-:Y:S01]  /*1b790*/  FFMA R96, R51, R55, R96 ;  /* 0x0000003733607223 */ /* 0x000fe20000000060 */
[-C--:B----4-:R-:W-:Y:S01]  /*1b7a0*/  FFMA R74, R116, R60.reuse, R74 ;  /* 0x0000003c744a7223 */ /* 0x090fe2000000004a */
        /* <DEDUP_REMOVED lines=56> */
[----:B------:R-:W4:Y:S01]  /*1bb30*/  LDS.128 R44, [R2.X4+UR4+0x4560] ;  /* 0x00456004022c7984 */ /* 0x000f220008004c00 */
        /* <DEDUP_REMOVED lines=15> */
[----:B------:R-:W-:Y:S01]  /*1bc30*/  FFMA R113, R115, R55, R12 ;  /* 0x0000003773717223 */ /* 0x000fe2000000000c */
[----:B------:R-:W1:Y:S01]  /*1bc40*/  LDS.128 R32, [R2.X4+UR4+0x4760] ;  /* 0x0047600402207984 */ /* 0x000e620008004c00 */
        /* <DEDUP_REMOVED lines=32> */
[C---:B----4-:R-:W-:Y:S01]  /*1be50*/  FFMA R76, R44.reuse, R52, R76 ;  /* 0x000000342c4c7223 */ /* 0x050fe2000000004c */
        /* <DEDUP_REMOVED lines=31> */
[C---:B--2---:R-:W-:Y:S01]  /*1c050*/  FFMA R64, R24.reuse, R60, R64 ;  /* 0x0000003c18407223 */ /* 0x044fe20000000040 */
        /* <DEDUP_REMOVED lines=33> */
[----:B------:R-:W3:Y:S01]  /*1c270*/  LDS.128 R8, [R2.X4+UR4+0x170] ;  /* 0x0001700402087984 */ /* 0x000ee20008004c00 */
[C---:B------:R-:W-:Y:S01]  /*1c280*/  FFMA R13, R15.reuse, R59, R13 ;  /* 0x0000003b0f0d7223 */ /* 0x040fe2000000000d */
[C---:B------:R-:W-:Y:S01]  /*1c290*/  FFMA R14, R15.reuse, R55, R105 ;  /* 0x000000370f0e7223 */ /* 0x040fe20000000069 */
        /* <DEDUP_REMOVED lines=28> */
[-C--:B------:R-:W-:Y:S01]  /*1c460*/  FFMA R105, R18, R38.reuse, R105 ;  /* 0x0000002612697223 */ /* 0x080fe20000000069 */
[----:B------:R-:W-:Y:S01]  /*1c470*/  FFMA R22, R22, R38, R21 ;  /* 0x0000002616167223 */ /* 0x000fe20000000015 */
[-C--:B------:R-:W-:Y:S01]  /*1c480*/  FFMA R18, R19, R55.reuse, R104 ;  /* 0x0000003713127223 */ /* 0x080fe20000000068 */
[----:B------:R-:W-:Y:S01]  /*1c490*/  FFMA R38, R23, R55, R54 ;  /* 0x0000003717267223 */ /* 0x000fe20000000036 */
[----:B------:R-:W-:Y:S01]  /*1c4a0*/  FFMA R112, R115, R59, R112 ;  /* 0x0000003b73707223 */ /* 0x000fe20000000070 */
[C---:B------:R-:W-:Y:S01]  /*1c4b0*/  FFMA R16, R19.reuse, R63, R16 ;  /* 0x0000003f13107223 */ /* 0x040fe20000000010 */
[----:B------:R-:W-:Y:S01]  /*1c4c0*/  FFMA R17, R19, R59, R17 ;  /* 0x0000003b13117223 */ /* 0x000fe20000000011 */
[-C--:B------:R-:W-:Y:S01]  /*1c4d0*/  FFMA R115, R115, R39.reuse, R114 ;  /* 0x0000002773737223 */ /* 0x080fe20000000072 */
[----:B------:R-:W-:Y:S01]  /*1c4e0*/  FFMA R19, R19, R39, R105 ;  /* 0x0000002713137223 */ /* 0x000fe20000000069 */
[C---:B---3--:R-:W-:Y:S01]  /*1c4f0*/  FFMA R102, R8.reuse, R64, R102 ;  /* 0x0000004008667223 */ /* 0x048fe20000000066 */
[C---:B------:R-:W-:Y:S01]  /*1c500*/  FFMA R36, R23.reuse, R63, R36 ;  /* 0x0000003f17247223 */ /* 0x040fe20000000024 */
[C---:B------:R-:W-:Y:S01]  /*1c510*/  FFMA R37, R23.reuse, R59, R58 ;  /* 0x0000003b17257223 */ /* 0x040fe2000000003a */
[----:B------:R-:W-:Y:S01]  /*1c520*/  FFMA R39, R23, R39, R22 ;  /* 0x0000002717277223 */ /* 0x000fe20000000016 */
[C---:B----4-:R-:W-:Y:S01]  /*1c530*/  FFMA R98, R8.reuse, R84, R98 ;  /* 0x0000005408627223 */ /* 0x050fe20000000062 */
[C---:B------:R-:W-:Y:S01]  /*1c540*/  FFMA R57, R9.reuse, R65, R102 ;  /* 0x0000004109397223 */ /* 0x040fe20000000066 */
[----:B------:R-:W-:Y:S01]  /*1c550*/  LDS.128 R104, [R2.X4+UR4+0x2570] ;  /* 0x0025700402687984 */ /* 0x000fe20008004c00 */
[----:B-1----:R-:W-:Y:S01]  /*1c560*/  FFMA R20, R8, R76, R99 ;  /* 0x0000004c08147223 */ /* 0x002fe20000000063 */
[----:B------:R-:W-:-:S02]  /*1c570*/  FFMA R53, R9, R85, R98 ;  /* 0x0000005509357223 */ /* 0x000fc40000000062 */
[----:B------:R-:W-:Y:S01]  /*1c580*/  LDS.128 R60, [R2.X4+UR4+0x2770] ;  /* 0x00277004023c7984 */ /* 0x000fe20008004c00 */
[----:B-----5:R-:W-:Y:S01]  /*1c590*/  FFMA R8, R8, R28, R103 ;  /* 0x0000001c08087223 */ /* 0x020fe20000000067 */
[C---:B------:R-:W-:Y:S01]  /*1c5a0*/  FFMA R55, R9.reuse, R77, R20 ;  /* 0x0000004d09377223 */ /* 0x040fe20000000014 */
[C---:B------:R-:W-:Y:S01]  /*1c5b0*/  FFMA R98, R10.reuse, R86, R53 ;  /* 0x000000560a627223 */ /* 0x040fe20000000035 */
[----:B------:R-:W1:Y:S01]  /*1c5c0*/  LDS.128 R20, [R2.X4+UR4+0x770] ;  /* 0x0007700402147984 */ /* 0x000e620008004c00 */
        /* <DEDUP_REMOVED lines=60> */
[----:B------:R-:W-:Y:S01]  /*1c990*/  LDS.128 R56, [R2.X4+UR4+0x4370] ;  /* 0x0043700402387984 */ /* 0x000fe20008004c00 */
        /* <DEDUP_REMOVED lines=18> */
[----:B------:R-:W-:Y:S01]  /*1cac0*/  FFMA R102, R10, R78, R23 ;  /* 0x0000004e0a667223 */ /* 0x000fe20000000017 */
[----:B------:R-:W1:Y:S01]  /*1cad0*/  LDS.128 R68, [R2.X4+UR4+0x4170] ;  /* 0x0041700402447984 */ /* 0x000e620008004c00 */
        /* <DEDUP_REMOVED lines=109> */
[C---:B---3--:R-:W-:Y:S01]  /*1d1b0*/  FFMA R24, R40.reuse, R84, R24 ;  /* 0x0000005428187223 */ /* 0x048fe20000000018 */
        /* <DEDUP_REMOVED lines=31> */
[----:B------:R-:W-:Y:S01]  /*1d3b0*/  FFMA R20, R22, R86, R13 ;  /* 0x0000005616147223 */ /* 0x000fe2000000000d */
[----:B------:R-:W2:Y:S01]  /*1d3c0*/  LDS.128 R44, [R80+0x580] ;  /* 0x00058000502c7984 */ /* 0x000ea20000000c00 */
[C---:B------:R-:W-:Y:S01]  /*1d3d0*/  FFMA R21, R23.reuse, R79, R21 ;  /* 0x0000004f17157223 */ /* 0x040fe20000000015 */
[C---:B------:R-:W-:Y:S01]  /*1d3e0*/  FFMA R22, R23.reuse, R67, R112 ;  /* 0x0000004317167223 */ /* 0x040fe20000000070 */
[C---:B------:R-:W-:Y:S01]  /*1d3f0*/  FFMA R20, R23.reuse, R87, R20 ;  /* 0x0000005717147223 */ /* 0x040fe20000000014 */
[----:B------:R-:W4:Y:S01]  /*1d400*/  LDS.128 R32, [R80+0x380] ;  /* 0x0003800050207984 */ /* 0x000f220000000c00 */
[C---:B-1----:R-:W-:Y:S01]  /*1d410*/  FFMA R16, R8.reuse, R84, R16 ;  /* 0x0000005408107223 */ /* 0x042fe20000000010 */
[C---:B------:R-:W-:Y:S01]  /*1d420*/  FFMA R17, R8.reuse, R76, R17 ;  /* 0x0000004c08117223 */ /* 0x040fe20000000011 */
[C---:B------:R-:W-:Y:S01]  /*1d430*/  FFMA R18, R8.reuse, R64, R18 ;  /* 0x0000004008127223 */ /* 0x040fe20000000012 */
[----:B------:R-:W1:Y:S01]  /*1d440*/  LDS.128 R72, [R80+0x780] ;  /* 0x0007800050487984 */ /* 0x000e620000000c00 */
[----:B------:R-:W-:Y:S01]  /*1d450*/  FFMA R19, R8, R28, R19 ;  /* 0x0000001c08137223 */ /* 0x000fe20000000013 */
[----:B------:R-:W-:Y:S01]  /*1d460*/  FFMA R23, R23, R31, R111 ;  /* 0x0000001f17177223 */ /* 0x000fe2000000006f */
[C---:B------:R-:W-:Y:S01]  /*1d470*/  FFMA R8, R9.reuse, R85, R16 ;  /* 0x0000005509087223 */ /* 0x040fe20000000010 */
[----:B------:R-:W5:Y:S01]  /*1d480*/  LDS.128 R12, [R80+0x180] ;  /* 0x00018000500c7984 */ /* 0x000f620000000c00 */
[C---:B------:R-:W-:Y:S01]  /*1d490*/  FFMA R113, R9.reuse, R77, R17 ;  /* 0x0000004d09717223 */ /* 0x040fe20000000011 */
[C---:B------:R-:W-:Y:S01]  /*1d4a0*/  FFMA R111, R9.reuse, R65, R18 ;  /* 0x00000041096f7223 */ /* 0x040fe20000000012 */
[----:B------:R-:W-:Y:S01]  /*1d4b0*/  FFMA R112, R9, R29, R19 ;  /* 0x0000001d09707223 */ /* 0x000fe20000000013 */
[C---:B------:R-:W-:Y:S01]  /*1d4c0*/  FFMA R8, R10.reuse, R86, R8 ;  /* 0x000000560a087223 */ /* 0x040fe20000000008 */
[----:B------:R-:W5:Y:S01]  /*1d4d0*/  LDS.128 R16, [R2.X4+UR4+0x380] ;  /* 0x0003800402107984 */ /* 0x000f620008004c00 */
        /* <DEDUP_REMOVED lines=19> */
[-C--:B------:R-:W-:Y:S01]  /*1d610*/  FFMA R11, R11, R31.reuse, R112 ;  /* 0x0000001f0b0b7223 */ /* 0x080fe20000000070 */
[C---:B------:R-:W-:Y:S01]  /*1d620*/  FFMA R31, R7.reuse, R31, R6 ;  /* 0x0000001f071f7223 */ /* 0x040fe20000000006 */
[C---:B------:R-:W-:Y:S01]  /*1d630*/  FFMA R30, R7.reuse, R67, R66 ;  /* 0x00000043071e7223 */ /* 0x040fe20000000042 */
[C---:B--2---:R-:W-:Y:S01]  /*1d640*/  FFMA R6, R24.reuse, R44, R99 ;  /* 0x0000002c18067223 */ /* 0x044fe20000000063 */
[C---:B------:R-:W-:Y:S01]  /*1d650*/  FFMA R28, R7.reuse, R87, R28 ;  /* 0x00000057071c7223 */ /* 0x040fe2000000001c */
[----:B------:R-:W-:Y:S01]  /*1d660*/  FFMA R29, R7, R79, R78 ;  /* 0x0000004f071d7223 */ /* 0x000fe2000000004e */
[----:B------:R-:W-:Y:S01]  /*1d670*/  LDS.128 R160, [R80+0x1d0] ;  /* 0x0001d00050a07984 */ /* 0x000fe20000000c00 */
[----:B----4-:R-:W-:Y:S01]  /*1d680*/  FFMA R4, R24, R32, R109 ;  /* 0x0000002018047223 */ /* 0x010fe2000000006d */
[----:B------:R-:W-:-:S02]  /*1d690*/  FFMA R67, R25, R45, R6 ;  /* 0x0000002d19437223 */ /* 0x000fc40000000006 */
[----:B------:R-:W-:Y:S01]  /*1d6a0*/  LDS.128 R164, [R80+0x3d0] ;  /* 0x0003d00050a47984 */ /* 0x000fe20000000c00 */
[C---:B-1----:R-:W-:Y:S01]  /*1d6b0*/  FFMA R98, R24.reuse, R72, R98 ;  /* 0x0000004818627223 */ /* 0x042fe20000000062 */
[C---:B------:R-:W-:Y:S02]  /*1d6c0*/  FFMA R77, R25.reuse, R33, R4 ;  /* 0x00000021194d7223 */ /* 0x040fe40000000004 */
[----:B------:R-:W1:Y:S01]  /*1d6d0*/  LDS.128 R4, [R2.X4+UR4+0x780] ;  /* 0x0007800402047984 */ /* 0x000e620008004c00 */
[----:B-----5:R-:W-:Y:S01]  /*1d6e0*/  FFMA R110, R24, R12, R110 ;  /* 0x0000000c186e7223 */ /* 0x020fe2000000006e */
[C---:B------:R-:W-:Y:S01]  /*1d6f0*/  FFMA R24, R26.reuse, R46, R67 ;  /* 0x0000002e1a187223 */ /* 0x040fe20000000043 */
[C---:B------:R-:W-:Y:S01]  /*1d700*/  FFMA R65, R25.reuse, R73, R98 ;  /* 0x0000004919417223 */ /* 0x040fe20000000062 */
[C---:B------:R-:W-:Y:S01]  /*1d710*/  FFMA R112, R26.reuse, R34, R77 ;  /* 0x000000221a707223 */ /* 0x040fe2000000004d */
        /* <DEDUP_REMOVED lines=35> */
[----:B-1----:R-:W-:Y:S01]  /*1d950*/  FFMA R90, R4, R32, R90 ;  /* 0x00000020045a7223 */ /* 0x002fe2000000005a */
        /* <DEDUP_REMOVED lines=30> */
[----:B------:R-:W-:Y:S01]  /*1db40*/  FFMA R36, R26, R74, R37 ;  /* 0x0000004a1a247223 */ /* 0x000fe20000000025 */
[C---:B------:R-:W-:Y:S01]  /*1db50*/  FFMA R39, R25.reuse, R45, R102 ;  /* 0x0000002d19277223 */ /* 0x040fe20000000066 */
[----:B------:R-:W-:Y:S01]  /*1db60*/  FFMA R25, R25, R13, R114 ;  /* 0x0000000d19197223 */ /* 0x000fe20000000072 */
[----:B------:R-:W-:Y:S01]  /*1db70*/  FFMA R85, R27, R35, R24 ;  /* 0x000000231b557223 */ /* 0x000fe20000000018 */
[C---:B---3--:R-:W-:Y:S01]  /*1db80*/  FFMA R100, R16.reuse, R32, R100 ;  /* 0x0000002010647223 */ /* 0x048fe20000000064 */
[C---:B------:R-:W-:Y:S01]  /*1db90*/  FFMA R24, R16.reuse, R72, R81 ;  /* 0x0000004810187223 */ /* 0x040fe20000000051 */
[C---:B------:R-:W-:Y:S01]  /*1dba0*/  FFMA R82, R16.reuse, R44, R82 ;  /* 0x0000002c10527223 */ /* 0x040fe20000000052 */
[----:B------:R-:W-:Y:S01]  /*1dbb0*/  FFMA R16, R16, R12, R101 ;  /* 0x0000000c10107223 */ /* 0x000fe20000000065 */
[----:B------:R-:W-:Y:S01]  /*1dbc0*/  FFMA R37, R17, R33, R100 ;  /* 0x0000002111257223 */ /* 0x000fe20000000064 */
[C---:B------:R-:W-:Y:S01]  /*1dbd0*/  FFMA R84, R26.reuse, R46, R39 ;  /* 0x0000002e1a547223 */ /* 0x040fe20000000027 */
[----:B------:R-:W3:Y:S01]  /*1dbe0*/  LDS.128 R100, [R2.X4+UR4+0x4180] ;  /* 0x0041800402647984 */ /* 0x000ee20008004c00 */
        /* <DEDUP_REMOVED lines=12> */
[----:B------:R-:W4:Y:S01]  /*1dcb0*/  LDS.128 R64, [R2.X4+UR4+0x4380] ;  /* 0x0043800402407984 */ /* 0x000f220008004c00 */
        /* <DEDUP_REMOVED lines=40> */
[----:B------:R-:W2:Y:S01]  /*1df40*/  LDS.128 R68, [R2.X4+UR4+0x4780] ;  /* 0x0047800402447984 */ /* 0x000ea20008004c00 */
        /* <DEDUP_REMOVED lines=94> */
[----:B------:R-:W1:Y:S01]  /*1e530*/  LDS.128 R20, [R2.X4+UR4+0x190] ;  /* 0x0001900402147984 */ /* 0x000e620008004c00 */
[C---:B------:R-:W-:Y:S01]  /*1e540*/  FFMA R25, R27.reuse, R47, R25 ;  /* 0x0000002f1b197223 */ /* 0x040fe20000000019 */
[C---:B--2---:R-:W-:Y:S01]  /*1e550*/  FFMA R8, R16.reuse, R72, R8 ;  /* 0x0000004810087223 */ /* 0x044fe20000000008 */
[C---:B------:R-:W-:Y:S01]  /*1e560*/  FFMA R9, R16.reuse, R44, R9 ;  /* 0x0000002c10097223 */ /* 0x040fe20000000009 */
[----:B------:R-:W2:Y:S01]  /*1e570*/  LDS.128 R40, [R80+0x390] ;  /* 0x0003900050287984 */ /* 0x000ea20000000c00 */
[C---:B------:R-:W-:Y:S01]  /*1e580*/  FFMA R10, R16.reuse, R32, R10 ;  /* 0x00000020100a7223 */ /* 0x040fe2000000000a */
[----:B------:R-:W-:Y:S01]  /*1e590*/  FFMA R11, R16, R12, R11 ;  /* 0x0000000c100b7223 */ /* 0x000fe2000000000b */
        /* <DEDUP_REMOVED lines=28> */
[-C--:B------:R-:W-:Y:S01]  /*1e760*/  FFMA R18, R19, R35.reuse, R100 ;  /* 0x0000002313127223 */ /* 0x080fe20000000064 */
[----:B------:R-:W-:Y:S01]  /*1e770*/  FFMA R14, R7, R35, R34 ;  /* 0x00000023070e7223 */ /* 0x000fe20000000022 */
[----:B------:R-:W-:Y:S01]  /*1e780*/  FFMA R19, R19, R15, R101 ;  /* 0x0000000f13137223 */ /* 0x000fe20000000065 */
[C---:B------:R-:W-:Y:S01]  /*1e790*/  FFMA R12, R7.reuse, R75, R12 ;  /* 0x0000004b070c7223 */ /* 0x040fe2000000000c */
[C---:B------:R-:W-:Y:S01]  /*1e7a0*/  FFMA R13, R7.reuse, R47, R46 ;  /* 0x0000002f070d7223 */ /* 0x040fe2000000002e */
[C---:B-1----:R-:W-:Y:S01]  /*1e7b0*/  FFMA R4, R20.reuse, R48, R99 ;  /* 0x0000003014047223 */ /* 0x042fe20000000063 */
[----:B------:R-:W-:Y:S01]  /*1e7c0*/  FFMA R15, R7, R15, R6 ;  /* 0x0000000f070f7223 */ /* 0x000fe20000000006 */
[----:B------:R-:W-:Y:S01]  /*1e7d0*/  LDS.128 R72, [R2.X4+UR4+0x2590] ;  /* 0x0025900402487984 */ /* 0x000fe20008004c00 */
[----:B--2---:R-:W-:Y:S01]  /*1e7e0*/  FFMA R112, R20, R40, R112 ;  /* 0x0000002814707223 */ /* 0x004fe20000000070 */
[----:B------:R-:W-:-:S02]  /*1e7f0*/  FFMA R35, R21, R49, R4 ;  /* 0x0000003115237223 */ /* 0x000fc40000000004 */
[----:B------:R-:W-:Y:S01]  /*1e800*/  LDS.128 R116, [R2.X4+UR4+0x23f0] ;  /* 0x0023f00402747984 */ /* 0x000fe20008004c00 */
[C---:B----4-:R-:W-:Y:S01]  /*1e810*/  FFMA R98, R20.reuse, R52, R98 ;  /* 0x0000003414627223 */ /* 0x050fe20000000062 */
[C---:B------:R-:W-:Y:S02]  /*1e820*/  FFMA R45, R21.reuse, R41, R112 ;  /* 0x00000029152d7223 */ /* 0x040fe40000000070 */
[----:B------:R-:W1:Y:S01]  /*1e830*/  LDS.128 R4, [R2.X4+UR4+0x790] ;  /* 0x0007900402047984 */ /* 0x000e620008004c00 */
[----:B-----5:R-:W-:Y:S01]  /*1e840*/  FFMA R20, R20, R104, R113 ;  /* 0x0000006814147223 */ /* 0x020fe20000000071 */
[C---:B------:R-:W-:Y:S01]  /*1e850*/  FFMA R33, R21.reuse, R53, R98 ;  /* 0x0000003515217223 */ /* 0x040fe20000000062 */
[C---:B------:R-:W-:Y:S01]  /*1e860*/  FFMA R100, R22.reuse, R42, R45 ;  /* 0x0000002a16647223 */ /* 0x040fe2000000002d */
[----:B------:R-:W-:Y:S01]  /*1e870*/  LDS.128 R112, [R80+0x1a0] ;  /* 0x0001a00050707984 */ /* 0x000fe20000000c00 */
        /* <DEDUP_REMOVED lines=36> */
[----:B------:R-:W-:Y:S01]  /*1eac0*/  FFMA R93, R31, R43, R28 ;  /* 0x0000002b1f5d7223 */ /* 0x000fe2000000001c */
[----:B-1----:R-:W-:Y:S01]  /*1ead0*/  FFMA R28, R4, R40, R89 ;  /* 0x00000028041c7223 */ /* 0x002fe20000000059 */
[C---:B------:R-:W-:Y:S01]  /*1eae0*/  FFMA R92, R30.reuse, R50, R35 ;  /* 0x000000321e5c7223 */ /* 0x040fe20000000023 */
        /* <DEDUP_REMOVED lines=33> */
[----:B---3--:R-:W-:Y:S01]  /*1ed00*/  FFMA R20, R8, R40, R81 ;  /* 0x0000002808147223 */ /* 0x008fe20000000051 */
[----:B------:R-:W2:Y:S01]  /*1ed10*/  LDS.128 R28, [R2.X4+UR4+0x4190] ;  /* 0x00419004021c7984 */ /* 0x000ea20008004c00 */
        /* <DEDUP_REMOVED lines=134> */
[----:B------:R-:W-:Y:S01]  /*1f580*/  LDS.128 R56, [R80+0x5a0] ;  /* 0x0005a00050387984 */ /* 0x000fe20000000c00 */
        /* <DEDUP_REMOVED lines=18> */
[----:B------:R-:W4:Y:S01]  /*1f6b0*/  LDS.128 R24, [R80+0x3a0] ;  /* 0x0003a00050187984 */ /* 0x000f220000000c00 */
[C---:B------:R-:W-:Y:S01]  /*1f6c0*/  FFMA R62, R63.reuse, R43, R77 ;  /* 0x0000002b3f3e7223 */ /* 0x040fe2000000004d */
[C---:B--2---:R-:W-:Y:S01]  /*1f6d0*/  FFMA R16, R108.reuse, R52, R16 ;  /* 0x000000346c107223 */ /* 0x044fe20000000010 */
[C---:B------:R-:W-:Y:S01]  /*1f6e0*/  FFMA R17, R108.reuse, R48, R17 ;  /* 0x000000306c117223 */ /* 0x040fe20000000011 */
[----:B------:R-:W2:Y:S01]  /*1f6f0*/  LDS.128 R68, [R80+0x7a0] ;  /* 0x0007a00050447984 */ /* 0x000ea20000000c00 */
        /* <DEDUP_REMOVED lines=31> */
[C---:B-1----:R-:W-:Y:S01]  /*1f8f0*/  FFMA R8, R4.reuse, R56, R99 ;  /* 0x0000003804087223 */ /* 0x042fe20000000063 */
[C---:B------:R-:W-:Y:S01]  /*1f900*/  FFMA R77, R11.reuse, R51, R50 ;  /* 0x000000330b4d7223 */ /* 0x040fe20000000032 */
[----:B------:R-:W-:Y:S01]  /*1f910*/  FFMA R107, R11, R107, R10 ;  /* 0x0000006b0b6b7223 */ /* 0x000fe2000000000a */
[----:B------:R-:W-:Y:S01]  /*1f920*/  LDS.128 R120, [R2.X4+UR4+0x25f0] ;  /* 0x0025f00402787984 */ /* 0x000fe20008004c00 */
[----:B----4-:R-:W-:Y:S01]  /*1f930*/  FFMA R100, R4, R24, R100 ;  /* 0x0000001804647223 */ /* 0x010fe20000000064 */
[----:B------:R-:W-:-:S02]  /*1f940*/  FFMA R43, R5, R57, R8 ;  /* 0x00000039052b7223 */ /* 0x000fc40000000008 */
[----:B------:R-:W1:Y:S01]  /*1f950*/  LDS.128 R8, [R2.X4+UR4+0x7a0] ;  /* 0x0007a00402087984 */ /* 0x000e620008004c00 */
[C---:B--2---:R-:W-:Y:S01]  /*1f960*/  FFMA R98, R4.reuse, R68, R98 ;  /* 0x0000004404627223 */ /* 0x044fe20000000062 */
[----:B------:R-:W-:Y:S01]  /*1f970*/  FFMA R4, R4, R112, R101 ;  /* 0x0000007004047223 */ /* 0x000fe20000000065 */
[C---:B------:R-:W-:Y:S01]  /*1f980*/  FFMA R49, R5.reuse, R25, R100 ;  /* 0x0000001905317223 */ /* 0x040fe20000000064 */
[----:B------:R-:W-:Y:S01]  /*1f990*/  LDS.128 R124, [R2.X4+UR4+0x27f0] ;  /* 0x0027f004027c7984 */ /* 0x000fe20008004c00 */
[C---:B------:R-:W-:Y:S01]  /*1f9a0*/  FFMA R41, R5.reuse, R69, R98 ;  /* 0x0000004505297223 */ /* 0x040fe20000000062 */
[----:B------:R-:W-:Y:S01]  /*1f9b0*/  FFMA R5, R5, R113, R4 ;  /* 0x0000007105057223 */ /* 0x000fe20000000004 */
[C---:B------:R-:W-:Y:S01]  /*1f9c0*/  FFMA R4, R6.reuse, R58, R43 ;  /* 0x0000003a06047223 */ /* 0x040fe2000000002b */
[C---:B------:R-:W-:Y:S01]  /*1f9d0*/  FFMA R104, R6.reuse, R26, R49 ;  /* 0x0000001a06687223 */ /* 0x040fe20000000031 */
[----:B------:R-:W-:Y:S01]  /*1f9e0*/  FFMA R102, R6, R70, R41 ;  /* 0x0000004606667223 */ /* 0x000fe20000000029 */
[C---:B-----5:R-:W-:Y:S01]  /*1f9f0*/  FFMA R96, R16.reuse, R24, R96 ;  /* 0x0000001810607223 */ /* 0x060fe20000000060 */
[----:B------:R-:W-:Y:S01]  /*1fa00*/  FFMA R103, R7, R59, R4 ;  /* 0x0000003b07677223 */ /* 0x000fe20000000004 */
[C---:B------:R-:W-:Y:S01]  /*1fa10*/  FFMA R4, R16.reuse, R68, R0 ;  /* 0x0000004410047223 */ /* 0x040fe20000000000 */
        /* <DEDUP_REMOVED lines=46> */
[C---:B------:R-:W-:Y:S01]  /*1fd00*/  FFMA R40, R10.reuse, R70, R41 ;  /* 0x000000460a287223 */ /* 0x040fe20000000029 */
[----:B------:R-:W1:Y:S01]  /*1fd10*/  LDS.128 R12, [R2.X4+UR4+0x25a0] ;  /* 0x0025a004020c7984 */ /* 0x000e620008004c00 */
        /* <DEDUP_REMOVED lines=31> */
[----:B------:R-:W4:Y:S01]  /*1ff10*/  LDS.128 R48, [R2.X4+UR4+0x43a0] ;  /* 0x0043a00402307984 */ /* 0x000f220008004c00 */
[----:B------:R-:W-:Y:S01]  /*1ff20*/  FFMA R17, R17, R113, R82 ;  /* 0x0000007111117223 */ /* 0x000fe20000000052 */
[C---:B------:R-:W-:Y:S01]  /*1ff30*/  FFMA R84, R18.reuse, R58, R43 ;  /* 0x0000003a12547223 */ /* 0x040fe2000000002b */
        /* <DEDUP_REMOVED lines=33> */
[C---:B---3--:R-:W-:Y:S01]  /*20150*/  FFMA R28, R4.reuse, R68, R28 ;  /* 0x00000044041c7223 */ /* 0x048fe2000000001c */
[----:B------:R-:W-:Y:S01]  /*20160*/  FFMA R30, R4, R24, R30 ;  /* 0x00000018041e7223 */ /* 0x000fe2000000001e */
[----:B------:R-:W-:Y:S01]  /*20170*/  FFMA R55, R11, R27, R8 ;  /* 0x0000001b0b377223 */ /* 0x000fe20000000008 */
[C---:B------:R-:W-:Y:S01]  /*20180*/  FFMA R54, R10.reuse, R58, R15 ;  /* 0x0000003a0a367223 */ /* 0x040fe2000000000f */
        /* <DEDUP_REMOVED lines=11> */
[C---:B----4-:R-:W-:Y:S01]  /*20240*/  FFMA R32, R48.reuse, R68, R32 ;  /* 0x0000004430207223 */ /* 0x050fe20000000020 */
        /* <DEDUP_REMOVED lines=129> */
[C---:B-1----:R-:W-:Y:S01]  /*20a60*/  FFMA R102, R8.reuse, R64, R102 ;  /* 0x0000004008667223 */ /* 0x042fe20000000066 */
[C---:B------:R-:W-:Y:S01]  /*20a70*/  FFMA R77, R19.reuse, R59, R58 ;  /* 0x0000003b134d7223 */ /* 0x040fe2000000003a */
[----:B------:R-:W-:Y:S01]  /*20a80*/  FFMA R115, R19, R115, R18 ;  /* 0x0000007313737223 */ /* 0x000fe20000000012 */
[----:B------:R-:W-:Y:S01]  /*20a90*/  LDS.128 R128, [R2.X4+UR4+0x41f0] ;  /* 0x0041f00402807984 */ /* 0x000fe20008004c00 */
[----:B--2---:R-:W-:Y:S01]  /*20aa0*/  FFMA R16, R8, R72, R103 ;  /* 0x0000004808107223 */ /* 0x004fe20000000067 */
[----:B------:R-:W-:-:S02]  /*20ab0*/  FFMA R17, R9, R65, R102 ;  /* 0x0000004109117223 */ /* 0x000fc40000000066 */
[----:B------:R-:W-:Y:S01]  /*20ac0*/  LDS.128 R136, [R2.X4+UR4+0x45f0] ;  /* 0x0045f00402887984 */ /* 0x000fe20008004c00 */
[----:B----4-:R-:W-:Y:S01]  /*20ad0*/  FFMA R104, R8, R60, R104 ;  /* 0x0000003c08687223 */ /* 0x010fe20000000068 */
[C---:B------:R-:W-:Y:S01]  /*20ae0*/  FFMA R19, R9.reuse, R73, R16 ;  /* 0x0000004909137223 */ /* 0x040fe20000000010 */
[----:B------:R-:W-:Y:S01]  /*20af0*/  FFMA R70, R10, R66, R17 ;  /* 0x000000420a467223 */ /* 0x000fe20000000011 */
[----:B------:R-:W-:Y:S01]  /*20b00*/  LDS.128 R140, [R2.X4+UR4+0x47f0] ;  /* 0x0047f004028c7984 */ /* 0x000fe20008004c00 */
[----:B-----5:R-:W-:Y:S01]  /*20b10*/  FFMA R8, R8, R12, R105 ;  /* 0x0000000c08087223 */ /* 0x020fe20000000069 */
[----:B------:R-:W-:Y:S01]  /*20b20*/  FFMA R57, R9, R61, R104 ;  /* 0x0000003d09397223 */ /* 0x000fe20000000068 */
[----:B------:R-:W-:Y:S01]  /*20b30*/  FFMA R70, R11, R67, R70 ;  /* 0x000000430b467223 */ /* 0x000fe20000000046 */
[----:B------:R-:W-:Y:S01]  /*20b40*/  LDS.128 R144, [R2.X4+UR4+0x61f0] ;  /* 0x0061f00402907984 */ /* 0x000fe20008004c00 */
[----:B------:R-:W-:Y:S01]  /*20b50*/  FFMA R9, R9, R13, R8 ;  /* 0x0000000d09097223 */ /* 0x000fe20000000008 */
[----:B------:R-:W-:Y:S01]  /*20b60*/  FFMA R8, R10, R74, R19 ;  /* 0x0000004a0a087223 */ /* 0x000fe20000000013 */
[----:B------:R-:W-:Y:S01]  /*20b70*/  FFMA R100, R108, R60, R100 ;  /* 0x0000003c6c647223 */ /* 0x000fe20000000064 */
[----:B------:R-:W1:Y:S01]  /*20b80*/  LDS.128 R16, [R2.X4+UR4+0x21b0] ;  /* 0x0021b00402107984 */ /* 0x000e620008004c00 */
        /* <DEDUP_REMOVED lines=66> */
[----:B------:R-:W-:Y:S01]  /*20fb0*/  FFMA R100, R18, R74, R59 ;  /* 0x0000004a12647223 */ /* 0x000fe2000000003b */
[----:B--2---:R-:W-:Y:S01]  /*20fc0*/  FFMA R16, R8, R60, R85 ;  /* 0x0000003c08107223 */ /* 0x004fe20000000055 */
[----:B------:R-:W-:Y:S01]  /*20fd0*/  FFMA R102, R18, R14, R17 ;  /* 0x0000000e12667223 */ /* 0x000fe20000000011 */
[----:B------:R-:W2:Y:S01]  /*20fe0*/  LDS.128 R88, [R2.X4+UR4+0x41b0] ;  /* 0x0041b00402587984 */ /* 0x000ea20008004c00 */
        /* <DEDUP_REMOVED lines=63> */
[----:B------:R-:W4:Y:S01]  /*213e0*/  LDS.128 R56, [R2.X4+UR4+0x61b0] ;  /* 0x0061b00402387984 */ /* 0x000f220008004c00 */
        /* <DEDUP_REMOVED lines=15> */
[C---:B-1----:R-:W-:Y:S01]  /*214e0*/  FFMA R40, R8.reuse, R64, R40 ;  /* 0x0000004008287223 */ /* 0x042fe20000000028 */
        /* <DEDUP_REMOVED lines=70> */
[----:B------:R-:W-:Y:S01]  /*21950*/  FFMA R17, R42, R62, R17 ;  /* 0x0000003e2a117223 */ /* 0x000fe20000000011 */
[C---:B------:R-:W-:Y:S01]  /*21960*/  FFMA R41, R43.reuse, R75, R41 ;  /* 0x0000004b2b297223 */ /* 0x040fe20000000029 */
[----:B------:R-:W4:Y:S01]  /*21970*/  LDS.128 R44, [R80+0x3c0] ;  /* 0x0003c000502c7984 */ /* 0x000f220000000c00 */
[C---:B--2---:R-:W-:Y:S01]  /*21980*/  FFMA R20, R28.reuse, R64, R20 ;  /* 0x000000401c147223 */ /* 0x044fe20000000014 */
[C---:B------:R-:W-:Y:S01]  /*21990*/  FFMA R40, R43.reuse, R67, R40 ;  /* 0x000000432b287223 */ /* 0x040fe20000000028 */
[C---:B------:R-:W-:Y:S01]  /*219a0*/  FFMA R42, R43.reuse, R63, R17 ;  /* 0x0000003f2b2a7223 */ /* 0x040fe20000000011 */
[----:B------:R-:W2:Y:S01]  /*219b0*/  LDS.128 R48, [R80+0x7c0] ;  /* 0x0007c00050307984 */ /* 0x000ea20000000c00 */
[----:B------:R-:W-:Y:S01]  /*219c0*/  FFMA R43, R43, R15, R16 ;  /* 0x0000000f2b2b7223 */ /* 0x000fe20000000010 */
        /* <DEDUP_REMOVED lines=18> */
[----:B------:R-:W-:Y:S01]  /*21af0*/  FFMA R77, R33, R73, R77 ;  /* 0x00000049214d7223 */ /* 0x000fe2000000004d */
        /* <DEDUP_REMOVED lines=15> */
[C---:B----4-:R-:W-:Y:S01]  /*21bf0*/  FFMA R112, R8.reuse, R44, R112 ;  /* 0x0000002c08707223 */ /* 0x050fe20000000070 */
[----:B------:R-:W-:Y:S01]  /*21c00*/  FFMA R74, R35, R67, R66 ;  /* 0x00000043234a7223 */ /* 0x000fe20000000042 */
[C---:B------:R-:W-:Y:S01]  /*21c10*/  FFMA R35, R9.reuse, R53, R12 ;  /* 0x0000003509237223 */ /* 0x040fe2000000000c */
[----:B------:R-:W-:Y:S01]  /*21c20*/  LDS.128 R148, [R2.X4+UR4+0x63f0] ;  /* 0x0063f00402947984 */ /* 0x000fe20008004c00 */
[----:B--2---:R-:W-:Y:S01]  /*21c30*/  FFMA R70, R8, R48, R70 ;  /* 0x0000003008467223 */ /* 0x004fe20000000046 */
[----:B------:R-:W-:-:S02]  /*21c40*/  FFMA R61, R9, R45, R112 ;  /* 0x0000002d093d7223 */ /* 0x000fc40000000070 */
[----:B------:R-:W1:Y:S01]  /*21c50*/  LDS.128 R12, [R2.X4+UR4+0x7c0] ;  /* 0x0007c004020c7984 */ /* 0x000e620008004c00 */
[----:B-----5:R-:W-:Y:S01]  /*21c60*/  FFMA R8, R8, R4, R113 ;  /* 0x0000000408087223 */ /* 0x020fe20000000071 */
[C---:B------:R-:W-:Y:S01]  /*21c70*/  FFMA R33, R9.reuse, R49, R70 ;  /* 0x0000003109217223 */ /* 0x040fe20000000046 */
[C---:B------:R-:W-:Y:S01]  /*21c80*/  FFMA R72, R10.reuse, R46, R61 ;  /* 0x0000002e0a487223 */ /* 0x040fe2000000003d */
[----:B------:R-:W-:Y:S01]  /*21c90*/  LDS.128 R112, [R2.X4+UR4+0x21f0] ;  /* 0x0021f00402707984 */ /* 0x000fe20008004c00 */
        /* <DEDUP_REMOVED lines=123> */
[----:B---3--:R-:W-:Y:S01]  /*22450*/  FFMA R38, R8, R44, R38 ;  /* 0x0000002c08267223 */ /* 0x008fe20000000026 */
[----:B------:R-:W-:Y:S01]  /*22460*/  FFMA R14, R14, R6, R13 ;  /* 0x000000060e0e7223 */ /* 0x000fe2000000000d */
[----:B------:R-:W2:Y:S01]  /*22470*/  LDS.128 R20, [R2.X4+UR4+0x47c0] ;  /* 0x0047c00402147984 */ /* 0x000ea20008004c00 */
        /* <DEDUP_REMOVED lines=16> */
[C---:B----4-:R-:W-:Y:S01]  /*22580*/  FFMA R10, R32.reuse, R48, R87 ;  /* 0x00000030200a7223 */ /* 0x050fe20000000057 */
        /* <DEDUP_REMOVED lines=69> */
[C---:B------:R-:W-:Y:S01]  /*229e0*/  FFMA R18, R19.reuse, R47, R18 ;  /* 0x0000002f13127223 */ /* 0x040fe20000000012 */
[----:B------:R-:W-:Y:S01]  /*229f0*/  FFMA R19, R19, R7, R78 ;  /* 0x0000000713137223 */ /* 0x000fe2000000004e */
        /* <DEDUP_REMOVED lines=54> */
[C---:B-1----:R-:W-:Y:S01]  /*22d60*/  FFMA R44, R40.reuse, R160, R73 ;  /* 0x000000a0282c7223 */ /* 0x042fe20000000049 */
[----:B------:R-:W1:Y:S01]  /*22d70*/  LDS.128 R4, [R2.X4+UR4+0x5d0] ;  /* 0x0005d00402047984 */ /* 0x000e620008004c00 */
[C---:B------:R-:W-:Y:S01]  /*22d80*/  FFMA R70, R40.reuse, R172, R70 ;  /* 0x000000ac28467223 */ /* 0x040fe20000000046 */
[C---:B------:R-:W-:Y:S01]  /*22d90*/  FFMA R72, R40.reuse, R164, R72 ;  /* 0x000000a428487223 */ /* 0x040fe20000000048 */
[-C--:B------:R-:W-:Y:S01]  /*22da0*/  FFMA R40, R40, R168.reuse, R71 ;  /* 0x000000a828287223 */ /* 0x080fe20000000047 */
        /* <DEDUP_REMOVED lines=12> */
[C---:B------:R-:W-:Y:S01]  /*22e70*/  FFMA R17, R212.reuse, R168, R17 ;  /* 0x000000a8d4117223 */ /* 0x040fe20000000011 */
[-C--:B------:R-:W-:Y:S01]  /*22e80*/  FFMA R16, R212, R172.reuse, R16 ;  /* 0x000000acd4107223 */ /* 0x080fe20000000010 */
        /* <DEDUP_REMOVED lines=17> */
[----:B------:R-:W-:Y:S01]  /*22fa0*/  STL [R1+0x8], R40 ;  /* 0x0000082801007387 */ /* 0x000fe20000100800 */
[C---:B------:R-:W-:Y:S01]  /*22fb0*/  FFMA R13, R216.reuse, R168, R13 ;  /* 0x000000a8d80d7223 */ /* 0x040fe2000000000d */
[----:B------:R-:W-:Y:S01]  /*22fc0*/  FFMA R216, R216, R172, R12 ;  /* 0x000000acd8d87223 */ /* 0x000fe2000000000c */
[-C--:B------:R-:W-:Y:S01]  /*22fd0*/  FFMA R12, R220, R160.reuse, R11 ;  /* 0x000000a0dc0c7223 */ /* 0x080fe2000000000b */
[----:B------:R2:W-:Y:S01]  /*22fe0*/  STL [R1+0x4], R29 ;  /* 0x0000041d01007387 */ /* 0x0005e20000100800 */
[----:B-1----:R-:W-:Y:S01]  /*22ff0*/  FFMA R30, R4, R160, R66 ;  /* 0x000000a0041e7223 */ /* 0x002fe20000000042 */
[C---:B------:R-:W-:Y:S01]  /*23000*/  FFMA R11, R220.reuse, R164, R10 ;  /* 0x000000a4dc0b7223 */ /* 0x040fe2000000000a */
[C---:B------:R-:W-:Y:S01]  /*23010*/  FFMA R10, R220.reuse, R168, R9 ;  /* 0x000000a8dc0a7223 */ /* 0x040fe20000000009 */
[----:B------:R1:W-:Y:S01]  /*23020*/  STL [R1], R28 ;  /* 0x0000001c01007387 */ /* 0x0003e20000100800 */
[----:B------:R-:W-:Y:S01]  /*23030*/  FFMA R9, R220, R172, R8 ;  /* 0x000000acdc097223 */ /* 0x000fe20000000008 */
[----:B------:R-:W-:Y:S01]  /*23040*/  FFMA R8, R224, R160, R59 ;  /* 0x000000a0e0087223 */ /* 0x000fe2000000003b */
[----:B------:R-:W-:Y:S01]  /*23050*/  FFMA R208, R208, R172, R20 ;  /* 0x000000acd0d07223 */ /* 0x000fe20000000014 */
[----:B------:R3:W-:Y:S01]  /*23060*/  STL [R1+0x14], R30 ;  /* 0x0000141e01007387 */ /* 0x0007e20000100800 */
[C---:B------:R-:W-:Y:S01]  /*23070*/  FFMA R232, R43.reuse, R175, R46 ;  /* 0x000000af2be87223 */ /* 0x040fe2000000002e */
[-C--:B--2---:R-:W-:Y:S01]  /*23080*/  FFMA R29, R4, R164.reuse, R65 ;  /* 0x000000a4041d7223 */ /* 0x084fe20000000041 */
[C---:B------:R-:W-:Y:S01]  /*23090*/  FFMA R234, R43.reuse, R171, R44 ;  /* 0x000000ab2bea7223 */ /* 0x040fe2000000002c */
[----:B------:R-:W-:Y:S01]  /*230a0*/  FFMA R235, R43, R167, R42 ;  /* 0x000000a72beb7223 */ /* 0x000fe2000000002a */
[----:B------:R-:W-:Y:S01]  /*230b0*/  FFMA R236, R176, R164, R236 ;  /* 0x000000a4b0ec7223 */ /* 0x000fe200000000ec */
[----:B-1----:R-:W-:Y:S01]  /*230c0*/  FFMA R28, R4, R168, R64 ;  /* 0x000000a8041c7223 */ /* 0x002fe20000000040 */
[----:B------:R1:W-:Y:S01]  /*230d0*/  STL [R1+0x10], R29 ;  /* 0x0000101d01007387 */ /* 0x0003e20000100800 */
[C---:B------:R-:W-:Y:S01]  /*230e0*/  FFMA R240, R180.reuse, R160, R240 ;  /* 0x000000a0b4f07223 */ /* 0x040fe200000000f0 */
[----:B------:R-:W-:Y:S01]  /*230f0*/  FFMA R239, R180, R164, R239 ;  /* 0x000000a4b4ef7223 */ /* 0x000fe200000000ef */
[-C--:B---3--:R-:W-:Y:S01]  /*23100*/  FFMA R30, R200, R160.reuse, R35 ;  /* 0x000000a0c81e7223 */ /* 0x088fe20000000023 */
[----:B------:R2:W-:Y:S01]  /*23110*/  STL [R1+0xc], R28 ;  /* 0x00000c1c01007387 */ /* 0x0005e20000100800 */
[C---:B------:R-:W-:Y:S01]  /*23120*/  FFMA R243, R184.reuse, R160, R243 ;  /* 0x000000a0b8f37223 */ /* 0x040fe200000000f3 */
[----:B------:R-:W-:Y:S01]  /*23130*/  FFMA R242, R184, R164, R242 ;  /* 0x000000a4b8f27223 */ /* 0x000fe200000000f2 */
[C---:B------:R-:W-:Y:S01]  /*23140*/  FFMA R246, R188.reuse, R160, R246 ;  /* 0x000000a0bcf67223 */ /* 0x040fe200000000f6 */
[----:B------:R-:W-:Y:S01]  /*23150*/  FFMA R245, R188, R164, R245 ;  /* 0x000000a4bcf57223 */ /* 0x000fe200000000f5 */
[----:B------:R-:W-:Y:S01]  /*23160*/  FFMA R249, R192, R160, R249 ;  /* 0x000000a0c0f97223 */ /* 0x000fe200000000f9 */
[-C--:B-1----:R-:W-:Y:S01]  /*23170*/  FFMA R29, R200, R164.reuse, R34 ;  /* 0x000000a4c81d7223 */ /* 0x082fe20000000022 */
[-C--:B------:R-:W-:Y:S01]  /*23180*/  FFMA R248, R192, R164.reuse, R248 ;  /* 0x000000a4c0f87223 */ /* 0x080fe200000000f8 */
[C---:B------:R-:W-:Y:S01]  /*23190*/  FFMA R251, R196.reuse, R164, R251 ;  /* 0x000000a4c4fb7223 */ /* 0x040fe200000000fb */
[----:B------:R-:W-:Y:S01]  /*231a0*/  MOV R212, R235 ;  /* 0x000000eb00d47202 */ /* 0x000fe20000000f00 */
[----:B--2---:R-:W-:Y:S01]  /*231b0*/  FFMA R28, R196, R160, R38 ;  /* 0x000000a0c41c7223 */ /* 0x004fe20000000026 */
[----:B------:R-:W-:Y:S01]  /*231c0*/  MOV R220, R234 ;  /* 0x000000ea00dc7202 */ /* 0x000fe20000000f00 */
[----:B------:R-:W-:Y:S01]  /*231d0*/  LDS.128 R68, [R80+0x1f0] ;  /* 0x0001f00050447984 */ /* 0x000fe20000000c00 */
[----:B------:R-:W-:Y:S01]  /*231e0*/  MOV R160, R232 ;  /* 0x000000e800a07202 */ /* 0x000fe20000000f00 */
[----:B------:R-:W-:Y:S01]  /*231f0*/  FFMA R238, R4, R172, R238 ;  /* 0x000000ac04ee7223 */ /* 0x000fe200000000ee */
[C---:B------:R-:W-:Y:S01]  /*23200*/  FFMA R4, R176.reuse, R168, R63 ;  /* 0x000000a8b0047223 */ /* 0x040fe2000000003f */
[----:B------:R1:W-:Y:S01]  /*23210*/  STL [R1+0x18], R28 ;  /* 0x0000181c01007387 */ /* 0x0003e20000100800 */
[----:B------:R-:W-:Y:S01]  /*23220*/  FFMA R241, R176, R172, R241 ;  /* 0x000000acb0f17223 */ /* 0x000fe200000000f1 */
[C---:B------:R-:W-:Y:S01]  /*23230*/  FFMA R176, R180.reuse, R168, R62 ;  /* 0x000000a8b4b07223 */ /* 0x040fe2000000003e */
[----:B------:R-:W-:Y:S01]  /*23240*/  FFMA R244, R180, R172, R244 ;  /* 0x000000acb4f47223 */ /* 0x000fe200000000f4 */
[----:B------:R-:W-:Y:S01]  /*23250*/  STL [R1+0x24], R30 ;  /* 0x0000241e01007387 */ /* 0x000fe20000100800 */
[C---:B------:R-:W-:Y:S01]  /*23260*/  FFMA R180, R184.reuse, R168, R61 ;  /* 0x000000a8b8b47223 */ /* 0x040fe2000000003d */
[----:B------:R-:W-:Y:S01]  /*23270*/  FFMA R247, R184, R172, R247 ;  /* 0x000000acb8f77223 */ /* 0x000fe200000000f7 */
[C---:B------:R-:W-:Y:S01]  /*23280*/  FFMA R184, R188.reuse, R168, R60 ;  /* 0x000000a8bcb87223 */ /* 0x040fe2000000003c */
[----:B------:R-:W-:Y:S01]  /*23290*/  STL [R1+0x20], R29 ;  /* 0x0000201d01007387 */ /* 0x000fe20000100800 */
[----:B------:R-:W-:Y:S01]  /*232a0*/  FFMA R250, R188, R172, R250 ;  /* 0x000000acbcfa7223 */ /* 0x000fe200000000fa */
[-C--:B-1----:R-:W-:Y:S01]  /*232b0*/  FFMA R28, R200, R168.reuse, R33 ;  /* 0x000000a8c81c7223 */ /* 0x082fe20000000021 */
[C---:B------:R-:W-:Y:S01]  /*232c0*/  FFMA R188, R192.reuse, R168, R39 ;  /* 0x000000a8c0bc7223 */ /* 0x040fe20000000027 */
[----:B------:R-:W-:Y:S01]  /*232d0*/  LDS.128 R72, [R80+0x7f0] ;  /* 0x0007f00050487984 */ /* 0x000fe20000000c00 */
[----:B------:R-:W-:Y:S01]  /*232e0*/  FFMA R252, R192, R172, R252 ;  /* 0x000000acc0fc7223 */ /* 0x000fe200000000fc */
[C---:B------:R-:W-:Y:S01]  /*232f0*/  FFMA R192, R196.reuse, R168, R37 ;  /* 0x000000a8c4c07223 */ /* 0x040fe20000000025 */
[----:B------:R-:W-:Y:S01]  /*23300*/  FFMA R0, R31, R163, R0 ;  /* 0x000000a31f007223 */ /* 0x000fe20000000000 */
[----:B------:R-:W-:Y:S01]  /*23310*/  STL [R1+0x1c], R28 ;  /* 0x00001c1c01007387 */ /* 0x000fe20000100800 */
[-C--:B------:R-:W-:Y:S01]  /*23320*/  FFMA R196, R196, R172.reuse, R36 ;  /* 0x000000acc4c47223 */ /* 0x080fe20000000024 */
[-C--:B------:R-:W-:Y:S01]  /*23330*/  FFMA R200, R200, R172.reuse, R32 ;  /* 0x000000acc8c87223 */ /* 0x080fe20000000020 */
[----:B------:R-:W-:Y:S01]  /*23340*/  FFMA R204, R204, R172, R24 ;  /* 0x000000accccc7223 */ /* 0x000fe20000000018 */
[----:B------:R-:W-:Y:S04]  /*23350*/  STL [R1+0x30], R27 ;  /* 0x0000301b01007387 */ /* 0x000fe80000100800 */
        /* <DEDUP_REMOVED lines=14> */
[----:B------:R1:W-:Y:S04]  /*23440*/  STL [R1+0x68], R10 ;  /* 0x0000680a01007387 */ /* 0x0003e80000100800 */
[----:B------:R2:W-:Y:S04]  /*23450*/  STL [R1+0x58], R9 ;  /* 0x0000580901007387 */ /* 0x0005e80000100800 */
[----:B------:R-:W3:Y:S01]  /*23460*/  LDS.128 R16, [R80+0x5e0] ;  /* 0x0005e00050107984 */ /* 0x000ee20000000c00 */
[----:B-1----:R-:W-:Y:S01]  /*23470*/  FFMA R10, R224, R164, R47 ;  /* 0x000000a4e00a7223 */ /* 0x002fe2000000002f */
[----:B------:R-:W-:-:S02]  /*23480*/  MOV R164, R233 ;  /* 0x000000e900a47202 */ /* 0x000fc40000000f00 */
[----:B------:R1:W-:Y:S01]  /*23490*/  STL [R1+0x78], R8 ;  /* 0x0000780801007387 */ /* 0x0003e20000100800 */
[----:B--2---:R-:W-:-:S03]  /*234a0*/  FFMA R9, R224, R168, R55 ;  /* 0x000000a8e0097223 */ /* 0x004fc60000000037 */
[----:B------:R-:W-:Y:S04]  /*234b0*/  STL [R1+0x70], R10 ;  /* 0x0000700a01007387 */ /* 0x000fe80000100800 */
[----:B------:R-:W-:Y:S01]  /*234c0*/  STL [R1+0x64], R9 ;  /* 0x0000640901007387 */ /* 0x000fe20000100800 */
[----:B-1----:R-:W-:-:S03]  /*234d0*/  FFMA R8, R224, R172, R51 ;  /* 0x000000ace0087223 */ /* 0x002fc60000000033 */
[----:B------:R-:W1:Y:S04]  /*234e0*/  LDS.128 R12, [R80+0x1e0] ;  /* 0x0001e000500c7984 */ /* 0x000e680000000c00 */
[----:B------:R-:W-:Y:S04]  /*234f0*/  STL [R1+0x50], R8 ;  /* 0x0000500801007387 */ /* 0x000fe80000100800 */
[----:B------:R-:W2:Y:S04]  /*23500*/  LDS.128 R8, [R80+0x7e0] ;  /* 0x0007e00050087984 */ /* 0x000ea80000000c00 */
[----:B------:R-:W4:Y:S04]  /*23510*/  LDS.128 R20, [R80+0x3e0] ;  /* 0x0003e00050147984 */ /* 0x000f280000000c00 */
[----:B------:R-:W-:Y:S04]  /*23520*/  LDS.128 R76, [R80+0x3f0] ;  /* 0x0003f000504c7984 */ /* 0x000fe80000000c00 */
[----:B------:R-:W5:Y:S04]  /*23530*/  LDS.128 R232, [R2.X4+UR4+0x1f0] ;  /* 0x0001f00402e87984 */ /* 0x000f680008004c00 */
[----:B------:R-:W5:Y:S01]  /*23540*/  LDS.128 R80, [R80+0x5f0] ;  /* 0x0005f00050507984 */ /* 0x000f620000000c00 */
[----:B---3--:R-:W-:-:S03]  /*23550*/  FFMA R168, R228, R16, R220 ;  /* 0x00000010e4a87223 */ /* 0x008fc600000000dc */
[----:B------:R3:W3:Y:S01]  /*23560*/  LDS.128 R24, [R2.X4+UR4+0x3e0] ;  /* 0x0003e00402187984 */ /* 0x0006e20008004c00 */
[----:B------:R-:W-:-:S03]  /*23570*/  FFMA R168, R229, R17, R168 ;  /* 0x00000011e5a87223 */ /* 0x000fc600000000a8 */
[----:B------:R1:W3:Y:S01]  /*23580*/  LDS.128 R28, [R2.X4+UR4+0x5e0] ;  /* 0x0005e004021c7984 */ /* 0x0002e20008004c00 */
[----:B------:R-:W-:-:S03]  /*23590*/  FFMA R168, R230, R18, R168 ;  /* 0x00000012e6a87223 */ /* 0x000fc600000000a8 */
[----:B------:R2:W3:Y:S01]  /*235a0*/  LDS.128 R32, [R2.X4+UR4+0x7e0] ;  /* 0x0007e00402207984 */ /* 0x0004e20008004c00 */
[----:B------:R-:W-:-:S03]  /*235b0*/  FFMA R168, R231, R19, R168 ;  /* 0x00000013e7a87223 */ /* 0x000fc600000000a8 */
[----:B------:R2:W3:Y:S01]  /*235c0*/  LDS.128 R36, [R2.X4+UR4+0x21e0] ;  /* 0x0021e00402247984 */ /* 0x0004e20008004c00 */
[----:B-1----:R-:W-:-:S03]  /*235d0*/  FFMA R164, R228, R12, R164 ;  /* 0x0000000ce4a47223 */ /* 0x002fc600000000a4 */
[----:B------:R1:W1:Y:S01]  /*235e0*/  LDS.128 R40, [R2.X4+UR4+0x23e0] ;  /* 0x0023e00402287984 */ /* 0x0002620008004c00 */
[----:B------:R-:W-:-:S03]  /*235f0*/  FFMA R164, R229, R13, R164 ;  /* 0x0000000de5a47223 */ /* 0x000fc600000000a4 */
[----:B------:R1:W1:Y:S01]  /*23600*/  LDS.128 R44, [R2.X4+UR4+0x25e0] ;  /* 0x0025e004022c7984 */ /* 0x0002620008004c00 */
[----:B--2---:R-:W-:Y:S01]  /*23610*/  FFMA R160, R228, R8, R160 ;  /* 0x00000008e4a07223 */ /* 0x004fe200000000a0 */
[----:B------:R-:W-:Y:S02]  /*23620*/  FFMA R164, R230, R14, R164 ;  /* 0x0000000ee6a47223 */ /* 0x000fe400000000a4 */
[----:B------:R2:W1:Y:S01]  /*23630*/  LDS.128 R48, [R2.X4+UR4+0x27e0] ;  /* 0x0027e00402307984 */ /* 0x0004620008004c00 */
[----:B----4-:R-:W-:Y:S01]  /*23640*/  FFMA R228, R228, R20, R212 ;  /* 0x00000014e4e47223 */ /* 0x010fe200000000d4 */
[----:B------:R-:W-:Y:S01]  /*23650*/  FFMA R160, R229, R9, R160 ;  /* 0x00000009e5a07223 */ /* 0x000fe200000000a0 */
[----:B------:R-:W-:Y:S01]  /*23660*/  FFMA R164, R231, R15, R164 ;  /* 0x0000000fe7a47223 */ /* 0x000fe200000000a4 */
[----:B------:R2:W4:Y:S01]  /*23670*/  LDS.128 R52, [R2.X4+UR4+0x41e0] ;  /* 0x0041e00402347984 */ /* 0x0005220008004c00 */
[----:B------:R-:W-:Y:S01]  /*23680*/  FFMA R228, R229, R21, R228 ;  /* 0x00000015e5e47223 */ /* 0x000fe200000000e4 */
[----:B------:R-:W-:-:S02]  /*23690*/  FFMA R160, R230, R10, R160 ;  /* 0x0000000ae6a07223 */ /* 0x000fc400000000a0 */
[----:B------:R2:W1:Y:S01]  /*236a0*/  LDS.128 R56, [R2.X4+UR4+0x43e0] ;  /* 0x0043e00402387984 */ /* 0x0004620008004c00 */
[----:B------:R-:W-:Y:S01]  /*236b0*/  FFMA R228, R230, R22, R228 ;  /* 0x00000016e6e47223 */ /* 0x000fe200000000e4 */
[C---:B------:R-:W-:Y:S01]  /*236c0*/  FFMA R160, R231.reuse, R11, R160 ;  /* 0x0000000be7a07223 */ /* 0x040fe200000000a0 */
[C---:B-----5:R-:W-:Y:S01]  /*236d0*/  FFMA R164, R232.reuse, R68, R164 ;  /* 0x00000044e8a47223 */ /* 0x060fe200000000a4 */
[----:B------:R2:W1:Y:S01]  /*236e0*/  LDS.128 R60, [R2.X4+UR4+0x45e0] ;  /* 0x0045e004023c7984 */ /* 0x0004620008004c00 */
[----:B------:R-:W-:Y:S01]  /*236f0*/  FFMA R228, R231, R23, R228 ;  /* 0x00000017e7e47223 */ /* 0x000fe200000000e4 */
[C---:B------:R-:W-:Y:S01]  /*23700*/  FFMA R160, R232.reuse, R72, R160 ;  /* 0x00000048e8a07223 */ /* 0x040fe200000000a0 */
[C---:B------:R-:W-:Y:S01]  /*23710*/  FFMA R168, R232.reuse, R80, R168 ;  /* 0x00000050e8a87223 */ /* 0x040fe200000000a8 */
[----:B------:R2:W1:Y:S01]  /*23720*/  LDS.128 R64, [R2.X4+UR4+0x47e0] ;  /* 0x0047e00402407984 */ /* 0x0004620008004c00 */
[----:B------:R-:W-:Y:S01]  /*23730*/  FFMA R228, R232, R76, R228 ;  /* 0x0000004ce8e47223 */ /* 0x000fe200000000e4 */
[C---:B------:R-:W-:Y:S01]  /*23740*/  FFMA R160, R233.reuse, R73, R160 ;  /* 0x00000049e9a07223 */ /* 0x040fe200000000a0 */
[C---:B------:R-:W-:Y:S01]  /*23750*/  FFMA R164, R233.reuse, R69, R164 ;  /* 0x00000045e9a47223 */ /* 0x040fe200000000a4 */
[----:B------:R2:W1:Y:S01]  /*23760*/  LDS.128 R84, [R2.X4+UR4+0x61e0] ;  /* 0x0061e00402547984 */ /* 0x0004620008004c00 */
[C---:B------:R-:W-:Y:S01]  /*23770*/  FFMA R229, R233.reuse, R77, R228 ;  /* 0x0000004de9e57223 */ /* 0x040fe200000000e4 */
[----:B------:R-:W-:Y:S01]  /*23780*/  FFMA R168, R233, R81, R168 ;  /* 0x00000051e9a87223 */ /* 0x000fe200000000a8 */
[C---:B------:R-:W-:Y:S01]  /*23790*/  FFMA R228, R234.reuse, R70, R164 ;  /* 0x00000046eae47223 */ /* 0x040fe200000000a4 */
[----:B------:R2:W1:Y:S01]  /*237a0*/  LDS.128 R88, [R2.X4+UR4+0x63e0] ;  /* 0x0063e00402587984 */ /* 0x0004620008004c00 */
[C---:B------:R-:W-:Y:S01]  /*237b0*/  FFMA R229, R234.reuse, R78, R229 ;  /* 0x0000004eeae57223 */ /* 0x040fe200000000e5 */
[C---:B------:R-:W-:Y:S01]  /*237c0*/  FFMA R230, R234.reuse, R82, R168 ;  /* 0x00000052eae67223 */ /* 0x040fe200000000a8 */
[----:B------:R-:W-:Y:S01]  /*237d0*/  FFMA R231, R234, R74, R160 ;  /* 0x0000004aeae77223 */ /* 0x000fe200000000a0 */
[----:B------:R2:W1:Y:S04]  /*237e0*/  LDS.128 R92, [R2.X4+UR4+0x65e0] ;  /* 0x0065e004025c7984 */ /* 0x0004680008004c00 */
[----:B------:R2:W1:Y:S04]  /*237f0*/  LDS.128 R96, [R2.X4+UR4+0x67e0] ;  /* 0x0067e00402607984 */ /* 0x0004680008004c00 */
[----:B------:R2:W1:Y:S04]  /*23800*/  LDS.128 R100, [R2.X4+UR4+0x3f0] ;  /* 0x0003f00402647984 */ /* 0x0004680008004c00 */
[----:B------:R2:W1:Y:S04]  /*23810*/  LDS.128 R104, [R2.X4+UR4+0x5f0] ;  /* 0x0005f00402687984 */ /* 0x0004680008004c00 */
[----:B------:R2:W1:Y:S04]  /*23820*/  LDS.128 R108, [R2.X4+UR4+0x7f0] ;  /* 0x0007f004026c7984 */ /* 0x0004680008004c00 */
[----:B------:R2:W1:Y:S04]  /*23830*/  LDS.128 R152, [R2.X4+UR4+0x65f0] ;  /* 0x0065f00402987984 */ /* 0x0004680008004c00 */
[----:B------:R2:W1:Y:S04]  /*23840*/  LDS.128 R156, [R2.X4+UR4+0x67f0] ;  /* 0x0067f004029c7984 */ /* 0x0004680008004c00 */
[----:B------:R-:W5:Y:S04]  /*23850*/  S2R R172, SR_TID.X ;  /* 0x0000000000ac7919 */ /* 0x000f680000002100 */
[----:B------:R-:W2:Y:S01]  /*23860*/  S2R R220, SR_TID.X ;  /* 0x0000000000dc7919 */ /* 0x000ea20000002100 */
[----:B-----5:R-:W-:-:S02]  /*23870*/  SHF.R.U32.HI R172, RZ, 0x5, R172 ;  /* 0x00000005ffac7819 */ /* 0x020fc400000116ac */
[----:B--2---:R-:W-:Y:S02]  /*23880*/  SHF.L.U32 R220, R220, 0x2, RZ ;  /* 0x00000002dcdc7819 */ /* 0x004fe400000006ff */
[----:B------:R-:W-:Y:S02]  /*23890*/  SGXT.U32 R212, R172, 0x2 ;  /* 0x00000002acd4781a */ /* 0x000fe40000000000 */
[----:B------:R-:W-:-:S04]  /*238a0*/  LOP3.LUT R220, R220, 0x7c, RZ, 0xc0, !PT ;  /* 0x0000007cdcdc7812 */ /* 0x000fc800078ec0ff */
[----:B------:R-:W-:-:S02]  /*238b0*/  LEA R172, R212, R220, 0x7 ;  /* 0x000000dcd4ac7211 */ /* 0x000fc400078e38ff */
[----:B-1-34-:R-:W2:Y:S04]  /*238c0*/  LDL.LU R220, [R1] ;  /* 0x0000000001dc7983 */ /* 0x01aea80000300800 */
[----:B------:R-:W3:Y:S01]  /*238d0*/  LDL.LU R212, [R1+0x4] ;  /* 0x0000040001d47983 */ /* 0x000ee20000300800 */
[----:B------:R-:W-:Y:S01]  /*238e0*/  SHF.L.U32 R160, R172, 0x2, RZ ;  /* 0x00000002aca07819 */ /* 0x000fe200000006ff */
[C---:B------:R-:W-:Y:S01]  /*238f0*/  FFMA R0, R24.reuse, R12, R0 ;  /* 0x0000000c18007223 */ /* 0x040fe20000000000 */
[----:B------:R-:W-:Y:S01]  /*23900*/  ULDC.64 UR10, c[0x0][0x118] ;  /* 0x00004600000a7ab9 */ /* 0x000fe20000000a00 */
[C---:B--2---:R-:W-:Y:S01]  /*23910*/  FFMA R164, R24.reuse, R20, R220 ;  /* 0x0000001418a47223 */ /* 0x044fe200000000dc */
[----:B---3--:R-:W-:-:S02]  /*23920*/  FFMA R168, R24, R16, R212 ;  /* 0x0000001018a87223 */ /* 0x008fc400000000d4 */
[----:B------:R-:W2:Y:S04]  /*23930*/  LDL.LU R212, [R1+0x18] ;  /* 0x0000180001d47983 */ /* 0x000ea80000300800 */
[----:B------:R-:W3:Y:S04]  /*23940*/  LDL.LU R233, [R1+0x8] ;  /* 0x0000080001e97983 */ /* 0x000ee80000300800 */
[----:B------:R-:W4:Y:S04]  /*23950*/  LDL.LU R232, [R1+0xc] ;  /* 0x00000c0001e87983 */ /* 0x000f280000300800 */
[----:B------:R-:W5:Y:S04]  /*23960*/  LDL.LU R224, [R1+0x10] ;  /* 0x0000100001e07983 */ /* 0x000f680000300800 */
[----:B------:R-:W5:Y:S01]  /*23970*/  LDL.LU R220, [R1+0x14] ;  /* 0x0000140001dc7983 */ /* 0x000f620000300800 */
[----:B------:R-:W-:-:S03]  /*23980*/  FFMA R238, R5, R173, R238 ;  /* 0x000000ad05ee7223 */ /* 0x000fc600000000ee */
[----:B------:R-:W-:Y:S04]  /*23990*/  STL [R1+0x2d8], R131 ;  /* 0x0002d88301007387 */ /* 0x000fe80000100800 */
[----:B------:R-:W-:Y:S04]  /*239a0*/  STL [R1+0x2d4], R135 ;  /* 0x0002d48701007387 */ /* 0x000fe80000100800 */
[----:B------:R-:W-:Y:S04]  /*239b0*/  STL [R1+0x2d0], R139 ;  /* 0x0002d08b01007387 */ /* 0x000fe80000100800 */
[----:B------:R-:W-:Y:S04]  /*239c0*/  STL [R1+0x2cc], R143 ;  /* 0x0002cc8f01007387 */ /* 0x000fe80000100800 */
[----:B------:R-:W-:Y:S04]  /*239d0*/  STL [R1+0x2c8], R147 ;  /* 0x0002c89301007387 */ /* 0x000fe80000100800 */
[----:B------:R-:W-:Y:S04]  /*239e0*/  STL [R1+0x2c4], R151 ;  /* 0x0002c49701007387 */ /* 0x000fe80000100800 */
[----:B------:R1:W-:Y:S04]  /*239f0*/  STL [R1+0x2c0], R155 ;  /* 0x0002c09b01007387 */ /* 0x0003e80000100800 */
[----:B------:R1:W-:Y:S02]  /*23a00*/  STL [R1+0x2bc], R159 ;  /* 0x0002bc9f01007387 */ /* 0x0003e40000100800 */
[C---:B-1----:R-:W-:Y:S01]  /*23a10*/  FFMA R155, R25.reuse, R21, R164 ;  /* 0x00000015199b7223 */ /* 0x042fe200000000a4 */
[----:B------:R-:W-:-:S02]  /*23a20*/  FFMA R159, R25, R17, R168 ;  /* 0x00000011199f7223 */ /* 0x000fc400000000a8 */
[----:B------:R-:W5:Y:S04]  /*23a30*/  LDL.LU R168, [R1+0x1c] ;  /* 0x00001c0001a87983 */ /* 0x000f680000300800 */
[----:B------:R-:W5:Y:S04]  /*23a40*/  LDL.LU R164, [R1+0x20] ;  /* 0x0000200001a47983 */ /* 0x000f680000300800 */
[----:B------:R-:W5:Y:S01]  /*23a50*/  LDL.LU R172, [R1+0x2c] ;  /* 0x00002c0001ac7983 */ /* 0x000f620000300800 */
        /* <DEDUP_REMOVED lines=23> */
[----:B------:R-:W-:Y:S01]  /*23bd0*/  FFMA R251, R197, R165, R251 ;  /* 0x000000a5c5fb7223 */ /* 0x000fe200000000fb */
[----:B------:R-:W-:Y:S01]  /*23be0*/  IADD3 R3, R3, 0x1, RZ ;  /* 0x0000000103037810 */ /* 0x000fe20007ffe0ff */
[----:B------:R-:W-:Y:S06]  /*23bf0*/  BAR.SYNC 0x0 ;  /* 0x0000000000007b1d */ /* 0x000fec0000000000 */
[----:B--2---:R-:W-:-:S02]  /*23c00*/  MOV R131, R212 ;  /* 0x000000d400837202 */ /* 0x004fc40000000f00 */
[----:B------:R-:W2:Y:S01]  /*23c10*/  LDL.LU R212, [R1+0x40] ;  /* 0x0000400001d47983 */ /* 0x000ea20000300800 */
[----:B---3--:R-:W-:-:S04]  /*23c20*/  FFMA R24, R24, R8, R233 ;  /* 0x0000000818187223 */ /* 0x008fc800000000e9 */
[C---:B------:R-:W-:Y:S01]  /*23c30*/  FFMA R2, R25.reuse, R9, R24 ;  /* 0x0000000919027223 */ /* 0x040fe20000000018 */
[----:B------:R-:W-:Y:S01]  /*23c40*/  FFMA R25, R25, R13, R0 ;  /* 0x0000000d19197223 */ /* 0x000fe20000000000 */
[C---:B----4-:R-:W-:Y:S01]  /*23c50*/  FFMA R0, R5.reuse, R169, R232 ;  /* 0x000000a905007223 */ /* 0x050fe200000000e8 */
[C---:B-----5:R-:W-:Y:S02]  /*23c60*/  FFMA R24, R5.reuse, R165, R224 ;  /* 0x000000a505187223 */ /* 0x060fe400000000e0 */
[----:B------:R-:W3:Y:S01]  /*23c70*/  LDL.LU R224, [R1+0x48] ;  /* 0x0000480001e07983 */ /* 0x000ee20000300800 */
[----:B------:R-:W-:-:S03]  /*23c80*/  FFMA R5, R5, R161, R220 ;  /* 0x000000a105057223 */ /* 0x000fc600000000dc */
[----:B------:R-:W4:Y:S04]  /*23c90*/  LDL.LU R220, [R1+0x4c] ;  /* 0x00004c0001dc7983 */ /* 0x000f280000300800 */
[----:B------:R-:W5:Y:S04]  /*23ca0*/  LDL.LU R234, [R1+0x60] ;  /* 0x0000600001ea7983 */ /* 0x000f680000300800 */
[----:B------:R-:W2:Y:S04]  /*23cb0*/  LDL.LU R233, [R1+0x58] ;  /* 0x0000580001e97983 */ /* 0x000ea80000300800 */
[----:B------:R-:W2:Y:S04]  /*23cc0*/  LDL.LU R232, [R1+0x68] ;  /* 0x0000680001e87983 */ /* 0x000ea80000300800 */
[----:B------:R-:W2:Y:S04]  /*23cd0*/  LDL.LU R135, [R1+0x74] ;  /* 0x0000740001877983 */ /* 0x000ea80000300800 */
[----:B------:R-:W2:Y:S04]  /*23ce0*/  LDL.LU R139, [R1+0x50] ;  /* 0x00005000018b7983 */ /* 0x000ea80000300800 */
[----:B------:R-:W2:Y:S04]  /*23cf0*/  LDL.LU R143, [R1+0x64] ;  /* 0x00006400018f7983 */ /* 0x000ea80000300800 */
[----:B------:R-:W2:Y:S04]  /*23d00*/  LDL.LU R147, [R1+0x70] ;  /* 0x0000700001937983 */ /* 0x000ea80000300800 */
[----:B------:R-:W2:Y:S04]  /*23d10*/  LDL.LU R151, [R1+0x78] ;  /* 0x0000780001977983 */ /* 0x000ea80000300800 */
[----:B------:R-:W2:Y:S04]  /*23d20*/  LDL.LU R177, [R1+0x28] ;  /* 0x0000280001b17983 */ /* 0x000ea80000300800 */
[----:B------:R-:W3:Y:S04]  /*23d30*/  LDL.LU R181, [R1+0x24] ;  /* 0x0000240001b57983 */ /* 0x000ee80000300800 */
[----:B------:R-:W4:Y:S04]  /*23d40*/  LDL.LU R185, [R1+0x3c] ;  /* 0x00003c0001b97983 */ /* 0x000f280000300800 */
[----:B------:R-:W4:Y:S04]  /*23d50*/  LDL.LU R189, [R1+0x34] ;  /* 0x0000340001bd7983 */ /* 0x000f280000300800 */
[----:B------:R-:W4:Y:S01]  /*23d60*/  LDL.LU R193, [R1+0x30] ;  /* 0x0000300001c17983 */ /* 0x000f220000300800 */
[C---:B------:R-:W-:Y:S01]  /*23d70*/  FFMA R168, R201.reuse, R169, R168 ;  /* 0x000000a9c9a87223 */ /* 0x040fe200000000a8 */
[----:B------:R-:W-:Y:S01]  /*23d80*/  FFMA R164, R201, R165, R164 ;  /* 0x000000a5c9a47223 */ /* 0x000fe200000000a4 */
[----:B------:R-:W-:Y:S01]  /*23d90*/  FFMA R197, R197, R161, R131 ;  /* 0x000000a1c5c57223 */ /* 0x000fe20000000083 */
[C---:B------:R-:W-:Y:S01]  /*23da0*/  FFMA R172, R205.reuse, R165, R172 ;  /* 0x000000a5cdac7223 */ /* 0x040fe200000000ac */
[----:B------:R-:W5:Y:S01]  /*23db0*/  LDL.LU R131, [R1+0x2d8] ;  /* 0x0002d80001837983 */ /* 0x000f620000300800 */
[----:B--2---:R-:W-:Y:S01]  /*23dc0*/  FFMA R177, R205, R169, R177 ;  /* 0x000000a9cdb17223 */ /* 0x004fe200000000b1 */
[----:B---3--:R-:W-:Y:S01]  /*23dd0*/  FFMA R201, R201, R161, R181 ;  /* 0x000000a1c9c97223 */ /* 0x008fe200000000b5 */
[----:B------:R-:W-:-:S02]  /*23de0*/  FFMA R181, R205, R173, R204 ;  /* 0x000000adcdb57223 */ /* 0x000fc400000000cc */
[----:B------:R-:W2:Y:S01]  /*23df0*/  LDL.LU R204, [R1+0x44] ;  /* 0x0000440001cc7983 */ /* 0x000ea20000300800 */
[----:B----4-:R-:W-:Y:S01]  /*23e00*/  FFMA R205, R205, R161, R193 ;  /* 0x000000a1cdcd7223 */ /* 0x010fe200000000c1 */
[C---:B------:R-:W-:Y:S02]  /*23e10*/  FFMA R193, R209.reuse, R173, R208 ;  /* 0x000000add1c17223 */ /* 0x040fe400000000d0 */
[----:B------:R-:W3:Y:S01]  /*23e20*/  LDL.LU R208, [R1+0x38] ;  /* 0x0000380001d07983 */ /* 0x000ee20000300800 */
[C---:B------:R-:W-:Y:S01]  /*23e30*/  FFMA R189, R209.reuse, R169, R189 ;  /* 0x000000a9d1bd7223 */ /* 0x040fe200000000bd */
[C---:B------:R-:W-:Y:S01]  /*23e40*/  FFMA R185, R209.reuse, R165, R185 ;  /* 0x000000a5d1b97223 */ /* 0x040fe200000000b9 */
[----:B------:R-:W-:Y:S01]  /*23e50*/  FFMA R212, R209, R161, R212 ;  /* 0x000000a1d1d47223 */ /* 0x000fe200000000d4 */
[C---:B---3--:R-:W-:Y:S01]  /*23e60*/  FFMA R209, R213.reuse, R173, R208 ;  /* 0x000000add5d17223 */ /* 0x048fe200000000d0 */
[C---:B--2---:R-:W-:Y:S01]  /*23e70*/  FFMA R208, R213.reuse, R169, R204 ;  /* 0x000000a9d5d07223 */ /* 0x044fe200000000cc */
[C---:B------:R-:W-:Y:S01]  /*23e80*/  FFMA R204, R213.reuse, R165, R224 ;  /* 0x000000a5d5cc7223 */ /* 0x040fe200000000e0 */
[----:B------:R-:W-:Y:S01]  /*23e90*/  FFMA R224, R213, R161, R220 ;  /* 0x000000a1d5e07223 */ /* 0x000fe200000000dc */
[C---:B------:R-:W-:Y:S01]  /*23ea0*/  FFMA R220, R217.reuse, R173, R216 ;  /* 0x000000add9dc7223 */ /* 0x040fe200000000d8 */
[----:B------:R-:W2:Y:S04]  /*23eb0*/  LDL.LU R213, [R1+0x5c] ;  /* 0x00005c0001d57983 */ /* 0x000ea80000300800 */
[----:B------:R-:W3:Y:S01]  /*23ec0*/  LDL.LU R216, [R1+0x54] ;  /* 0x0000540001d87983 */ /* 0x000ee20000300800 */
[C---:B-----5:R-:W-:Y:S01]  /*23ed0*/  FFMA R234, R217.reuse, R161, R234 ;  /* 0x000000a1d9ea7223 */ /* 0x060fe200000000ea */
[C---:B--2---:R-:W-:Y:S01]  /*23ee0*/  FFMA R213, R217.reuse, R165, R213 ;  /* 0x000000a5d9d57223 */ /* 0x044fe200000000d5 */
[----:B---3--:R-:W-:-:S02]  /*23ef0*/  FFMA R216, R217, R169, R216 ;  /* 0x000000a9d9d87223 */ /* 0x008fc400000000d8 */
[----:B------:R-:W2:Y:S01]  /*23f00*/  LDL.LU R217, [R1+0x6c] ;  /* 0x00006c0001d97983 */ /* 0x000ea20000300800 */
        /* <DEDUP_REMOVED lines=8> */
[-C--:B------:R-:W-:Y:S01]  /*23f90*/  FFMA R236, R178, R166.reuse, R236 ;  /* 0x000000a6b2ec7223 */ /* 0x080fe200000000ec */
        /* <DEDUP_REMOVED lines=27> */
[-C--:B--2---:R-:W-:Y:S01]  /*24150*/  FFMA R217, R221, R165.reuse, R217 ;  /* 0x000000a5ddd97223 */ /* 0x084fe200000000d9 */
[----:B------:R-:W-:Y:S01]  /*24160*/  FFMA R165, R225, R165, R147 ;  /* 0x000000a5e1a57223 */ /* 0x000fe20000000093 */
[----:B------:R-:W-:-:S02]  /*24170*/  FFMA R221, R221, R161, R135 ;  /* 0x000000a1dddd7223 */ /* 0x000fc40000000087 */
[----:B------:R-:W2:Y:S01]  /*24180*/  LDL.LU R135, [R1+0x2d4] ;  /* 0x0002d40001877983 */ /* 0x000ea20000300800 */
[-C--:B------:R-:W-:Y:S01]  /*24190*/  FFMA R217, R222, R166.reuse, R217 ;  /* 0x000000a6ded97223 */ /* 0x080fe200000000d9 */
[----:B------:R-:W-:Y:S02]  /*241a0*/  FFMA R165, R226, R166, R165 ;  /* 0x000000a6e2a57223 */ /* 0x000fe400000000a5 */
[----:B------:R-:W3:Y:S01]  /*241b0*/  LDL.LU R139, [R1+0x2d0] ;  /* 0x0002d000018b7983 */ /* 0x000ee20000300800 */
[----:B------:R-:W-:-:S03]  /*241c0*/  FFMA R161, R225, R161, R151 ;  /* 0x000000a1e1a17223 */ /* 0x000fc60000000097 */
[----:B------:R-:W4:Y:S01]  /*241d0*/  LDL.LU R143, [R1+0x2cc] ;  /* 0x0002cc00018f7983 */ /* 0x000f220000300800 */
[----:B------:R-:W-:-:S03]  /*241e0*/  FFMA R217, R223, R167, R217 ;  /* 0x000000a7dfd97223 */ /* 0x000fc600000000d9 */
[----:B------:R-:W5:Y:S01]  /*241f0*/  LDL.LU R147, [R1+0x2c8] ;  /* 0x0002c80001937983 */ /* 0x000f620000300800 */
[----:B------:R-:W-:-:S03]  /*24200*/  FFMA R165, R227, R167, R165 ;  /* 0x000000a7e3a57223 */ /* 0x000fc600000000a5 */
[----:B------:R-:W2:Y:S04]  /*24210*/  LDL.LU R151, [R1+0x2c4] ;  /* 0x0002c40001977983 */ /* 0x000ea80000300800 */
[----:B------:R-:W2:Y:S04]  /*24220*/  LDL.LU R155, [R1+0x2c0] ;  /* 0x0002c000019b7983 */ /* 0x000ea80000300800 */
[----:B------:R-:W2:Y:S04]  /*24230*/  LDL.LU R159, [R1+0x2bc] ;  /* 0x0002bc00019f7983 */ /* 0x000ea80000300800 */
[----:B------:R-:W2:Y:S01]  /*24240*/  LDL.64 R166, [R1+0x1f8] ;  /* 0x0001f80001a67983 */ /* 0x000ea20000100a00 */
        /* <DEDUP_REMOVED lines=33> */
[----:B------:R-:W-:-:S02]  /*24460*/  FFMA R208, R84, R16, R208 ;  /* 0x0000001054d07223 */ /* 0x000fc400000000d0 */
[----:B------:R-:W3:Y:S01]  /*24470*/  LDL R84, [R1+0x234] ;  /* 0x0002340001547983 */ /* 0x000ee20000100800 */
[----:B--2---:R-:W-:-:S04]  /*24480*/  IADD3 R162, P1, R166, UR6, RZ ;  /* 0x00000006a6a27c10 */ /* 0x004fc8000ff3e0ff */
[----:B------:R-:W-:Y:S02]  /*24490*/  IADD3.X R163, R167, UR7, RZ, P1, !PT ;  /* 0x00000007a7a37c10 */ /* 0x000fe40008ffe4ff */
        /* <DEDUP_REMOVED lines=13> */
[----:B------:R-:W-:Y:S01]  /*24570*/  ISETP.GE.AND P0, PT, R3, 0x3, PT ;  /* 0x000000030300780c */ /* 0x000fe20003f06270 */
        /* <DEDUP_REMOVED lines=24> */
[----:B------:R-:W-:Y:S01]  /*24700*/  SEL R3, R3, RZ, !P0 ;  /* 0x000000ff03037207 */ /* 0x000fe20004000000 */
        /* <DEDUP_REMOVED lines=25> */
[----:B------:R-:W-:Y:S01]  /*248a0*/  LEA R8, R3, R160, 0xf ;  /* 0x000000a003087211 */ /* 0x000fe200078e78ff */
        /* <DEDUP_REMOVED lines=15> */
[----:B------:R-:W-:Y:S01]  /*249a0*/  @!PT LDS RZ, [RZ] ;  /* 0x00000000fffff984 */ /* 0x000fe20000000800 */
[----:B------:R-:W-:Y:S01]  /*249b0*/  @!PT LDS RZ, [RZ] ;  /* 0x00000000fffff984 */ /* 0x000fe20000000800 */
[----:B------:R-:W-:Y:S01]  /*249c0*/  @!PT LDS RZ, [RZ] ;  /* 0x00000000fffff984 */ /* 0x000fe20000000800 */
[----:B------:R2:W-:Y:S01]  /*249d0*/  LDGSTS.E.BYPASS.128 [R8], [R162.64+0x600], !PT ;  /* 0x00000600a2087fae */ /* 0x0005e2000f901c4a */
        /* <DEDUP_REMOVED lines=15> */
[----:B------:R-:W4:Y:S01]  /*24ad0*/  LDL.64 R16, [R1+0x1e8] ;  /* 0x0001e80001107983 */ /* 0x000f220000100a00 */
        /* <DEDUP_REMOVED lines=27> */
[----:B------:R-:W5:Y:S01]  /*24c90*/  LDL R29, [R1+0x230] ;  /* 0x00023000011d7983 */ /* 0x000f620000100800 */
[----:B---3--:R-:W-:Y:S01]  /*24ca0*/  LEA R12, R3, R84, 0xf ;  /* 0x00000054030c7211 */ /* 0x008fe200078e78ff */
        /* <DEDUP_REMOVED lines=13> */
[----:B------:R-:W-:Y:S01]  /*24d80*/  FFMA R25, R26, R14, R25 ;  /* 0x0000000e1a197223 */ /* 0x000fe20000000019 */
[----:B------:R-:W3:Y:S01]  /*24d90*/  LDL R28, [R1+0x22c] ;  /* 0x00022c00011c7983 */ /* 0x000ee20000100800 */
[----:B--2---:R-:W-:-:S04]  /*24da0*/  IADD3 R8, P0, R166, UR6, RZ ;  /* 0x00000006a6087c10 */ /* 0x004fc8000ff1e0ff */
[----:B------:R-:W-:-:S05]  /*24db0*/  IADD3.X R9, R167, UR7, RZ, P0, !PT ;  /* 0x00000007a7097c10 */ /* 0x000fca00087fe4ff */
[----:B------:R1:W-:Y:S04]  /*24dc0*/  LDGSTS.E.BYPASS.128 [R12], [R8.64+0x600], !PT ;  /* 0x00000600080c7fae */ /* 0x0003e8000f901c4a */
[----:B-1----:R-:W2:Y:S01]  /*24dd0*/  LDL.64 R12, [R1+0x1e0] ;  /* 0x0001e000010c7983 */ /* 0x002ea20000100a00 */
        /* <DEDUP_REMOVED lines=15> */
[----:B------:R-:W-:-:S04]  /*24ed0*/  FFMA R251, R52, R20, R251 ;  /* 0x0000001434fb7223 */ /* 0x000fc800000000fb */
[----:B------:R-:W-:Y:S01]  /*24ee0*/  FFMA R251, R53, R21, R251 ;  /* 0x0000001535fb7223 */ /* 0x000fe200000000fb */
[C---:B------:R-:W-:Y:S01]  /*24ef0*/  FFMA R197, R54.reuse, R14, R197 ;  /* 0x0000000e36c57223 */ /* 0x040fe200000000c5 */
[----:B------:R-:W-:Y:S01]  /*24f00*/  FFMA R192, R54, R18, R192 ;  /* 0x0000001236c07223 */ /* 0x000fe200000000c0 */
[----:B----4-:R-:W-:Y:S02]  /*24f10*/  IADD3 R8, P0, R16, UR6, RZ ;  /* 0x0000000610087c10 */ /* 0x010fe4000ff1e0ff */
[----:B-----5:R-:W-:Y:S01]  /*24f20*/  LEA R10, R3, R29, 0xf ;  /* 0x0000001d030a7211 */ /* 0x020fe200078e78ff */
[----:B------:R-:W-:Y:S01]  /*24f30*/  FFMA R251, R54, R22, R251 ;  /* 0x0000001636fb7223 */ /* 0x000fe200000000fb */
[----:B------:R-:W-:Y:S01]  /*24f40*/  IADD3.X R9, R17, UR7, RZ, P0, !PT ;  /* 0x0000000711097c10 */ /* 0x000fe200087fe4ff */
[----:B------:R-:W4:Y:S04]  /*24f50*/  LDL R54, [R1+0x228] ;  /* 0x0002280001367983 */ /* 0x000f280000100800 */
        /* <DEDUP_REMOVED lines=59> */
[----:B------:R-:W5:Y:S04]  /*25310*/  LDL.64 R52, [R1+0x198] ;  /* 0x0001980001347983 */ /* 0x000f680000100a00 */
[----:B------:R-:W5:Y:S01]  /*25320*/  LDL R16, [R1+0x204] ;  /* 0x0002040001107983 */ /* 0x000f620000100800 */
[----:B--2---:R-:W-:-:S02]  /*25330*/  IADD3 R8, P0, R12, UR6, RZ ;  /* 0x000000060c087c10 */ /* 0x004fc4000ff1e0ff */
[----:B---3--:R-:W-:Y:S01]  /*25340*/  LEA R10, R3, R28, 0xf ;  /* 0x0000001c030a7211 */ /* 0x008fe200078e78ff */
[-C--:B------:R-:W-:Y:S01]  /*25350*/  FFMA R236, R33, R21.reuse, R236 ;  /* 0x0000001521ec7223 */ /* 0x080fe200000000ec */
[----:B------:R-:W-:Y:S01]  /*25360*/  IADD3.X R9, R13, UR7, RZ, P0, !PT ;  /* 0x000000070d097c10 */ /* 0x000fe200087fe4ff */
[----:B------:R-:W2:Y:S04]  /*25370*/  LDL R33, [R1+0x224] ;  /* 0x0002240001217983 */ /* 0x000ea80000100800 */
[----:B------:R-:W3:Y:S04]  /*25380*/  LDL.64 R12, [R1+0x1d8] ;  /* 0x0001d800010c7983 */ /* 0x000ee80000100a00 */
[----:B------:R4:W-:Y:S01]  /*25390*/  LDGSTS.E.BYPASS.128 [R10], [R8.64+0x600], !PT ;  /* 0x00000600080a7fae */ /* 0x0009e2000f901c4a */
[C---:B------:R-:W-:Y:S01]  /*253a0*/  FFMA R6, R100.reuse, R76, R6 ;  /* 0x0000004c64067223 */ /* 0x040fe20000000006 */
        /* <DEDUP_REMOVED lines=27> */
[----:B------:R-:W2:Y:S04]  /*25560*/  LDL R18, [R1+0x21c] ;  /* 0x00021c0001127983 */ /* 0x000ea80000100800 */
[----:B------:R-:W2:Y:S04]  /*25570*/  LDL R20, [R1+0x218] ;  /* 0x0002180001147983 */ /* 0x000ea80000100800 */
[----:B------:R-:W2:Y:S04]  /*25580*/  LDL R32, [R1+0x214] ;  /* 0x0002140001207983 */ /* 0x000ea80000100800 */
[----:B------:R-:W2:Y:S01]  /*25590*/  LDL R27, [R1+0x210] ;  /* 0x00021000011b7983 */ /* 0x000ea20000100800 */
[----:B----4-:R-:W-:-:S02]  /*255a0*/  LEA R10, R3, R54, 0xf ;  /* 0x00000036030a7211 */ /* 0x010fc400078e78ff */
[----:B---3--:R-:W-:Y:S01]  /*255b0*/  IADD3 R8, P0, R12, UR6, RZ ;  /* 0x000000060c087c10 */ /* 0x008fe2000ff1e0ff */
[C---:B------:R-:W-:Y:S01]  /*255c0*/  FFMA R6, R101.reuse, R77, R6 ;  /* 0x0000004d65067223 */ /* 0x040fe20000000006 */
[C---:B------:R-:W-:Y:S01]  /*255d0*/  FFMA R7, R101.reuse, R81, R7 ;  /* 0x0000005165077223 */ /* 0x040fe20000000007 */
[----:B------:R-:W-:Y:S01]  /*255e0*/  FFMA R25, R101, R69, R25 ;  /* 0x0000004565197223 */ /* 0x000fe20000000019 */
[----:B------:R-:W-:Y:S01]  /*255f0*/  IADD3.X R9, R13, UR7, RZ, P0, !PT ;  /* 0x000000070d097c10 */ /* 0x000fe200087fe4ff */
[----:B------:R-:W-:Y:S01]  /*25600*/  FFMA R26, R101, R73, R26 ;  /* 0x00000049651a7223 */ /* 0x000fe2000000001a */
[----:B------:R-:W3:Y:S04]  /*25610*/  LDL.64 R12, [R1+0x1d0] ;  /* 0x0001d000010c7983 */ /* 0x000ee80000100a00 */
[----:B------:R1:W-:Y:S04]  /*25620*/  LDGSTS.E.BYPASS.128 [R10], [R8.64+0x600], !PT ;  /* 0x00000600080a7fae */ /* 0x0003e8000f901c4a */
[----:B------:R-:W4:Y:S04]  /*25630*/  LDL R21, [R1+0x220] ;  /* 0x0002200001157983 */ /* 0x000f280000100800 */
[----:B------:R-:W4:Y:S04]  /*25640*/  LDL.64 R14, [R1+0x1c0] ;  /* 0x0001c000010e7983 */ /* 0x000f280000100a00 */
[----:B-1----:R-:W4:Y:S01]  /*25650*/  LDL.64 R10, [R1+0x1c8] ;  /* 0x0001c800010a7983 */ /* 0x002f220000100a00 */
        /* <DEDUP_REMOVED lines=11> */
[----:B------:R-:W5:Y:S01]  /*25710*/  LDL.64 R34, [R1+0x1b0] ;  /* 0x0001b00001227983 */ /* 0x000f620000100a00 */
        /* <DEDUP_REMOVED lines=31> */
[----:B------:R-:W5:Y:S01]  /*25910*/  LDL.64 R68, [R1+0x1a0] ;  /* 0x0001a00001447983 */ /* 0x000f620000100a00 */
[----:B--2---:R-:W-:Y:S01]  /*25920*/  LEA R8, R3, R33, 0xf ;  /* 0x0000002103087211 */ /* 0x004fe200078e78ff */
[----:B------:R-:W-:Y:S01]  /*25930*/  FFMA R100, R103, R71, R25 ;  /* 0x0000004767647223 */ /* 0x000fe20000000019 */
[----:B------:R-:W-:Y:S01]  /*25940*/  FFMA R65, R107, R79, R24 ;  /* 0x0000004f6b417223 */ /* 0x000fe20000000018 */
[-C--:B------:R-:W-:Y:S01]  /*25950*/  FFMA R239, R38, R22.reuse, R239 ;  /* 0x0000001626ef7223 */ /* 0x080fe200000000ef */
[----:B------:R-:W2:Y:S01]  /*25960*/  LDL.64 R24, [R1+0x190] ;  /* 0x0001900001187983 */ /* 0x000ea20000100a00 */
[----:B------:R-:W-:Y:S01]  /*25970*/  FFMA R103, R103, R75, R26 ;  /* 0x0000004b67677223 */ /* 0x000fe2000000001a */
[----:B------:R-:W-:-:S02]  /*25980*/  FFMA R242, R42, R22, R242 ;  /* 0x000000162af27223 */ /* 0x000fc400000000f2 */
[----:B------:R-:W2:Y:S01]  /*25990*/  LDL R26, [R1+0x208] ;  /* 0x00020800011a7983 */ /* 0x000ea20000100800 */
        /* <DEDUP_REMOVED lines=22> */
[----:B------:R-:W2:Y:S04]  /*25b00*/  LDL.64 R22, [R1+0x180] ;  /* 0x0001800001167983 */ /* 0x000ea80000100a00 */
[----:B------:R-:W2:Y:S04]  /*25b10*/  LDL.64 R50, [R1+0x188] ;  /* 0x0001880001327983 */ /* 0x000ea80000100a00 */
[----:B------:R-:W2:Y:S01]  /*25b20*/  LDL.64 R48, [R1+0x178] ;  /* 0x0001780001307983 */ /* 0x000ea20000100a00 */
[----:B---3--:R-:W-:-:S04]  /*25b30*/  IADD3 R6, P0, R12, UR6, RZ ;  /* 0x000000060c067c10 */ /* 0x008fc8000ff1e0ff */
[----:B------:R-:W-:Y:S02]  /*25b40*/  IADD3.X R7, R13, UR7, RZ, P0, !PT ;  /* 0x000000070d077c10 */ /* 0x000fe400087fe4ff */
[----:B------:R-:W3:Y:S04]  /*25b50*/  LDL.64 R12, [R1+0x1b8] ;  /* 0x0001b800010c7983 */ /* 0x000ee80000100a00 */
[----:B------:R4:W-:Y:S02]  /*25b60*/  LDGSTS.E.BYPASS.128 [R8], [R6.64+0x600], !PT ;  /* 0x0000060006087fae */ /* 0x0009e4000f901c4a */
[----:B----4-:R-:W-:Y:S02]  /*25b70*/  IADD3 R6, P0, R10, UR6, RZ ;  /* 0x000000060a067c10 */ /* 0x010fe4000ff1e0ff */
[----:B------:R-:W4:Y:S01]  /*25b80*/  LDL R10, [R1+0x20c] ;  /* 0x00020c00010a7983 */ /* 0x000f220000100800 */
[----:B------:R-:W-:-:S04]  /*25b90*/  FFMA R4, R108, R80, R4 ;  /* 0x000000506c047223 */ /* 0x000fc80000000004 */
[----:B------:R-:W-:Y:S01]  /*25ba0*/  FFMA R4, R109, R81, R4 ;  /* 0x000000516d047223 */ /* 0x000fe20000000004 */
[----:B------:R-:W-:-:S03]  /*25bb0*/  IADD3.X R7, R11, UR7, RZ, P0, !PT ;  /* 0x000000070b077c10 */ /* 0x000fc600087fe4ff */
[----:B------:R-:W-:Y:S01]  /*25bc0*/  FFMA R4, R110, R82, R4 ;  /* 0x000000526e047223 */ /* 0x000fe20000000004 */
[----:B------:R-:W-:Y:S01]  /*25bd0*/  LEA R9, R3, R21, 0xf ;  /* 0x0000001503097211 */ /* 0x000fe200078e78ff */
[----:B------:R-:W-:Y:S02]  /*25be0*/  FFMA R5, R106, R70, R5 ;  /* 0x000000466a057223 */ /* 0x000fe40000000005 */
[----:B------:R-:W-:Y:S01]  /*25bf0*/  FFMA R62, R111, R83, R4 ;  /* 0x000000536f3e7223 */ /* 0x000fe20000000004 */
[----:B------:R-:W-:Y:S01]  /*25c00*/  IADD3 R4, P0, R14, UR6, RZ ;  /* 0x000000060e047c10 */ /* 0x000fe2000ff1e0ff */
[----:B------:R1:W-:Y:S01]  /*25c10*/  LDGSTS.E.BYPASS.128 [R9], [R6.64+0x600], !PT ;  /* 0x0000060006097fae */ /* 0x0003e2000f901c4a */
[----:B------:R-:W-:Y:S01]  /*25c20*/  FFMA R64, R107, R71, R5 ;  /* 0x000000476b407223 */ /* 0x000fe20000000005 */
[----:B------:R-:W-:Y:S02]  /*25c30*/  LEA R11, R3, R18, 0xf ;  /* 0x00000012030b7211 */ /* 0x000fe400078e78ff */
[----:B------:R-:W-:Y:S01]  /*25c40*/  IADD3.X R5, R15, UR7, RZ, P0, !PT ;  /* 0x000000070f057c10 */ /* 0x000fe200087fe4ff */
[----:B------:R-:W2:Y:S01]  /*25c50*/  LDL R14, [R1+0x200] ;  /* 0x00020000010e7983 */ /* 0x000ea20000100800 */
[----:B-----5:R-:W-:-:S03]  /*25c60*/  IADD3 R8, P0, R34, UR6, RZ ;  /* 0x0000000622087c10 */ /* 0x020fc6000ff1e0ff */
[----:B------:R5:W-:Y:S01]  /*25c70*/  LDGSTS.E.BYPASS.128 [R11], [R4.64+0x600], !PT ;  /* 0x00000600040b7fae */ /* 0x000be2000f901c4a */
[----:B------:R-:W-:Y:S02]  /*25c80*/  LEA R15, R3, R32, 0xf ;  /* 0x00000020030f7211 */ /* 0x000fe400078e78ff */
[----:B-1----:R-:W-:Y:S02]  /*25c90*/  IADD3.X R9, R35, UR7, RZ, P0, !PT ;  /* 0x0000000723097c10 */ /* 0x002fe400087fe4ff */
[----:B------:R-:W-:Y:S01]  /*25ca0*/  LEA R17, R3, R27, 0xf ;  /* 0x0000001b03117211 */ /* 0x000fe200078e78ff */
[----:B------:R-:W2:Y:S01]  /*25cb0*/  LDL.64 R34, [R1+0x170] ;  /* 0x0001700001227983 */ /* 0x000ea20000100a00 */
[----:B---3--:R-:W-:-:S03]  /*25cc0*/  IADD3 R6, P1, R12, UR6, RZ ;  /* 0x000000060c067c10 */ /* 0x008fc6000ff3e0ff */
[----:B------:R-:W3:Y:S01]  /*25cd0*/  LDL R12, [R1+0x7c] ;  /* 0x00007c00010c7983 */ /* 0x000ee20000100800 */
[----:B------:R-:W-:Y:S02]  /*25ce0*/  IADD3.X R7, R13, UR7, RZ, P1, !PT ;  /* 0x000000070d077c10 */ /* 0x000fe40008ffe4ff */
[----:B------:R-:W-:Y:S02]  /*25cf0*/  LEA R13, R3, R20, 0xf ;  /* 0x00000014030d7211 */ /* 0x000fe400078e78ff */
[----:B-----5:R-:W-:-:S03]  /*25d00*/  IADD3 R4, P1, R30, UR6, RZ ;  /* 0x000000061e047c10 */ /* 0x020fc6000ff3e0ff */
[----:B------:R1:W-:Y:S01]  /*25d10*/  LDGSTS.E.BYPASS.128 [R13], [R6.64+0x600], !PT ;  /* 0x00000600060d7fae */ /* 0x0003e2000f901c4a */
[----:B------:R-:W-:-:S03]  /*25d20*/  IADD3.X R5, R31, UR7, RZ, P1, !PT ;  /* 0x000000071f057c10 */ /* 0x000fc60008ffe4ff */
[----:B------:R5:W-:Y:S04]  /*25d30*/  LDGSTS.E.BYPASS.128 [R15], [R8.64+0x600], !PT ;  /* 0x00000600080f7fae */ /* 0x000be8000f901c4a */
[----:B------:R-:W3:Y:S01]  /*25d40*/  LDL.64 R30, [R1+0x168] ;  /* 0x00016800011e7983 */ /* 0x000ee20000100a00 */
[----:B-1----:R-:W-:-:S03]  /*25d50*/  IADD3 R6, P0, R68, UR6, RZ ;  /* 0x0000000644067c10 */ /* 0x002fc6000ff1e0ff */
[----:B------:R2:W-:Y:S01]  /*25d60*/  LDGSTS.E.BYPASS.128 [R17], [R4.64+0x600], !PT ;  /* 0x0000060004117fae */ /* 0x0005e2000f901c4a */
[----:B------:R-:W-:Y:S02]  /*25d70*/  IADD3.X R7, R69, UR7, RZ, P0, !PT ;  /* 0x0000000745077c10 */ /* 0x000fe400087fe4ff */
[----:B-----5:R-:W-:Y:S01]  /*25d80*/  IADD3 R8, P1, R52, UR6, RZ ;  /* 0x0000000634087c10 */ /* 0x020fe2000ff3e0ff */
[----:B------:R-:W5:Y:S01]  /*25d90*/  LDL.64 R68, [R1+0x160] ;  /* 0x0001600001447983 */ /* 0x000f620000100a00 */
[----:B----4-:R-:W-:Y:S02]  /*25da0*/  LEA R11, R3, R10, 0xf ;  /* 0x0000000a030b7211 */ /* 0x010fe400078e78ff */
[----:B--2---:R-:W-:-:S03]  /*25db0*/  IADD3 R4, P0, R24, UR6, RZ ;  /* 0x0000000618047c10 */ /* 0x004fc6000ff1e0ff */
[----:B------:R1:W-:Y:S01]  /*25dc0*/  LDGSTS.E.BYPASS.128 [R11], [R6.64+0x600], !PT ;  /* 0x00000600060b7fae */ /* 0x0003e2000f901c4a */
[----:B------:R-:W-:Y:S02]  /*25dd0*/  IADD3.X R9, R53, UR7, RZ, P1, !PT ;  /* 0x0000000735097c10 */ /* 0x000fe40008ffe4ff */
[----:B------:R-:W-:Y:S01]  /*25de0*/  LEA R13, R3, R26, 0xf ;  /* 0x0000001a030d7211 */ /* 0x000fe200078e78ff */
[----:B------:R-:W2:Y:S01]  /*25df0*/  LDL.64 R52, [R1+0x150] ;  /* 0x0001500001347983 */ /* 0x000ea20000100a00 */
[----:B------:R-:W-:Y:S02]  /*25e00*/  IADD3.X R5, R25, UR7, RZ, P0, !PT ;  /* 0x0000000719057c10 */ /* 0x000fe400087fe4ff */
[----:B------:R-:W-:Y:S01]  /*25e10*/  LEA R15, R3, R16, 0xf ;  /* 0x00000010030f7211 */ /* 0x000fe200078e78ff */
[----:B------:R-:W4:Y:S04]  /*25e20*/  LDL.64 R24, [R1+0x158] ;  /* 0x0001580001187983 */ /* 0x000f280000100a00 */
[----:B------:R1:W-:Y:S04]  /*25e30*/  LDGSTS.E.BYPASS.128 [R13], [R8.64+0x600], !PT ;  /* 0x00000600080d7fae */ /* 0x0003e8000f901c4a */
[----:B------:R1:W-:Y:S02]  /*25e40*/  LDGSTS.E.BYPASS.128 [R15], [R4.64+0x600], !PT ;  /* 0x00000600040f7fae */ /* 0x0003e4000f901c4a */
[----:B-1----:R-:W-:-:S02]  /*25e50*/  IADD3 R6, P1, R50, UR6, RZ ;  /* 0x0000000632067c10 */ /* 0x002fc4000ff3e0ff */
[----:B------:R-:W-:-:S04]  /*25e60*/  IADD3 R4, P0, R22, UR6, RZ ;  /* 0x0000000616047c10 */ /* 0x000fc8000ff1e0ff */
[----:B------:R-:W-:Y:S02]  /*25e70*/  IADD3.X R5, R23, UR7, RZ, P0, !PT ;  /* 0x0000000717057c10 */ /* 0x000fe400087fe4ff */
[----:B------:R-:W2:Y:S01]  /*25e80*/  LDL.64 R22, [R1+0x148] ;  /* 0x0001480001167983 */ /* 0x000ea20000100a00 */
[----:B------:R-:W-:-:S03]  /*25e90*/  IADD3.X R7, R51, UR7, RZ, P1, !PT ;  /* 0x0000000733077c10 */ /* 0x000fc60008ffe4ff */
[----:B------:R-:W2:Y:S01]  /*25ea0*/  LDL.64 R50, [R1+0x140] ;  /* 0x0001400001327983 */ /* 0x000ea20000100a00 */
[----:B------:R-:W-:Y:S01]  /*25eb0*/  FFMA R0, R104, R80, R0 ;  /* 0x0000005068007223 */ /* 0x000fe20000000000 */
[----:B------:R-:W-:-:S03]  /*25ec0*/  FFMA R176, R39, R19, R176 ;  /* 0x0000001327b07223 */ /* 0x000fc600000000b0 */
        /* <DEDUP_REMOVED lines=12> */
[----:B------:R-:W-:-:S02]  /*25f90*/  LEA R19, R3, R14, 0xf ;  /* 0x0000000e03137211 */ /* 0x000fc400078e78ff */
[----:B------:R-:W-:Y:S01]  /*25fa0*/  IADD3 R8, P1, R48, UR6, RZ ;  /* 0x0000000630087c10 */ /* 0x000fe2000ff3e0ff */
[----:B------:R-:W-:Y:S01]  /*25fb0*/  FFMA R66, R107, R83, R0 ;  /* 0x000000536b427223 */ /* 0x000fe20000000000 */
[----:B------:R-:W-:Y:S01]  /*25fc0*/  LEA R0, R3, 0x18000, 0x10 ;  /* 0x0001800003007811 */ /* 0x000fe200078e80ff */
[----:B------:R1:W-:Y:S01]  /*25fd0*/  LDGSTS.E.BYPASS.128 [R19], [R6.64+0x600], !PT ;  /* 0x0000060006137fae */ /* 0x0003e2000f901c4a */
[----:B------:R-:W-:-:S03]  /*25fe0*/  IADD3.X R9, R49, UR7, RZ, P1, !PT ;  /* 0x0000000731097c10 */ /* 0x000fc60008ffe4ff */
[----:B------:R-:W2:Y:S01]  /*25ff0*/  LDL.64 R48, [R1+0x138] ;  /* 0x0001380001307983 */ /* 0x000ea20000100a00 */
[-C--:B------:R-:W-:Y:S02]  /*26000*/  IADD3 R13, R160, R0.reuse, RZ ;  /* 0x00000000a00d7210 */ /* 0x080fe40007ffe0ff */
[----:B------:R-:W-:Y:S02]  /*26010*/  IADD3 R15, R84, R0, RZ ;  /* 0x00000000540f7210 */ /* 0x000fe40007ffe0ff */
[----:B-1----:R-:W-:-:S04]  /*26020*/  IADD3 R6, P0, R34, UR6, RZ ;  /* 0x0000000622067c10 */ /* 0x002fc8000ff1e0ff */
[----:B------:R-:W-:Y:S02]  /*26030*/  IADD3.X R7, R35, UR7, RZ, P0, !PT ;  /* 0x0000000723077c10 */ /* 0x000fe400087fe4ff */
[----:B------:R-:W2:Y:S01]  /*26040*/  LDL.64 R34, [R1+0x130] ;  /* 0x0001300001227983 */ /* 0x000ea20000100a00 */
[----:B------:R-:W-:Y:S02]  /*26050*/  IADD3 R17, R29, R0, RZ ;  /* 0x000000001d117210 */ /* 0x000fe40007ffe0ff */
[----:B---3--:R-:W-:-:S05]  /*26060*/  LEA R11, R3, R12, 0xf ;  /* 0x0000000c030b7211 */ /* 0x008fca00078e78ff */
[----:B------:R1:W-:Y:S04]  /*26070*/  LDGSTS.E.BYPASS.128 [R11], [R4.64+0x600], !PT ;  /* 0x00000600040b7fae */ /* 0x0003e8000f901c4a */
[----:B------:R-:W0:Y:S04]  /*26080*/  LDGDEPBAR ;  /* 0x00000000000079af */ /* 0x000e280000000000 */
[----:B------:R5:W-:Y:S01]  /*26090*/  LDGSTS.E.BYPASS.128 [R13], [R8.64+0x600], !PT ;  /* 0x00000600080d7fae */ /* 0x000be2000f901c4a */
[----:B-1----:R-:W-:-:S03]  /*260a0*/  IADD3 R4, P1, R30, UR6, RZ ;  /* 0x000000061e047c10 */ /* 0x002fc6000ff3e0ff */
[----:B------:R4:W-:Y:S01]  /*260b0*/  LDGSTS.E.BYPASS.128 [R15], [R6.64+0x600], !PT ;  /* 0x00000600060f7fae */ /* 0x0009e2000f901c4a */
[----:B------:R-:W-:Y:S02]  /*260c0*/  IADD3 R11, R28, R0, RZ ;  /* 0x000000001c0b7210 */ /* 0x000fe40007ffe0ff */
[----:B------:R-:W-:Y:S01]  /*260d0*/  IADD3.X R5, R31, UR7, RZ, P1, !PT ;  /* 0x000000071f057c10 */ /* 0x000fe20008ffe4ff */
[----:B------:R-:W3:Y:S04]  /*260e0*/  LDL.64 R28, [R1+0x120] ;  /* 0x00012000011c7983 */ /* 0x000ee80000100a00 */
[----:B------:R-:W3:Y:S01]  /*260f0*/  LDL.64 R30, [R1+0x128] ;  /* 0x00012800011e7983 */ /* 0x000ee20000100a00 */
[----:B-----5:R-:W-:-:S03]  /*26100*/  IADD3 R8, P0, R68, UR6, RZ ;  /* 0x0000000644087c10 */ /* 0x020fc6000ff1e0ff */
[----:B------:R2:W-:Y:S01]  /*26110*/  LDGSTS.E.BYPASS.128 [R17], [R4.64+0x600], !PT ;  /* 0x0000060004117fae */ /* 0x0005e2000f901c4a */
[----:B------:R-:W-:-:S05]  /*26120*/  IADD3.X R9, R69, UR7, RZ, P0, !PT ;  /* 0x0000000745097c10 */ /* 0x000fca00087fe4ff */
[----:B------:R1:W-:Y:S01]  /*26130*/  LDGSTS.E.BYPASS.128 [R11], [R8.64+0x600], !PT ;  /* 0x00000600080b7fae */ /* 0x0003e2000f901c4a */
[----:B----4-:R-:W-:-:S04]  /*26140*/  IADD3 R6, P1, R24, UR6, RZ ;  /* 0x0000000618067c10 */ /* 0x010fc8000ff3e0ff */
[----:B------:R-:W-:Y:S02]  /*26150*/  IADD3.X R7, R25, UR7, RZ, P1, !PT ;  /* 0x0000000719077c10 */ /* 0x000fe40008ffe4ff */
[----:B------:R-:W4:Y:S01]  /*26160*/  LDL.64 R24, [R1+0x118] ;  /* 0x0001180001187983 */ /* 0x000f220000100a00 */
[----:B-1----:R-:W-:-:S03]  /*26170*/  IADD3 R11, R18, R0, RZ ;  /* 0x00000000120b7210 */ /* 0x002fc60007ffe0ff */
[----:B------:R-:W5:Y:S01]  /*26180*/  LDL.64 R18, [R1+0x108] ;  /* 0x0001080001127983 */ /* 0x000f620000100a00 */
[-C--:B------:R-:W-:Y:S02]  /*26190*/  IADD3 R13, R54, R0.reuse, RZ ;  /* 0x00000000360d7210 */ /* 0x080fe40007ffe0ff */
[----:B--2---:R-:W-:Y:S02]  /*261a0*/  IADD3 R4, P0, R52, UR6, RZ ;  /* 0x0000000634047c10 */ /* 0x004fe4000ff1e0ff */
[----:B------:R-:W-:Y:S01]  /*261b0*/  IADD3 R17, R21, R0, RZ ;  /* 0x0000000015117210 */ /* 0x000fe20007ffe0ff */
[----:B------:R1:W-:Y:S01]  /*261c0*/  LDGSTS.E.BYPASS.128 [R13], [R6.64+0x600], !PT ;  /* 0x00000600060d7fae */ /* 0x0003e2000f901c4a */
[----:B------:R-:W-:-:S04]  /*261d0*/  IADD3 R8, P1, R22, UR6, RZ ;  /* 0x0000000616087c10 */ /* 0x000fc8000ff3e0ff */
[----:B------:R-:W-:Y:S02]  /*261e0*/  IADD3.X R9, R23, UR7, RZ, P1, !PT ;  /* 0x0000000717097c10 */ /* 0x000fe40008ffe4ff */
[----:B------:R-:W2:Y:S01]  /*261f0*/  LDL.64 R22, [R1+0x110] ;  /* 0x0001100001167983 */ /* 0x000ea20000100a00 */
[-C--:B-1----:R-:W-:Y:S02]  /*26200*/  IADD3 R13, R20, R0.reuse, RZ ;  /* 0x00000000140d7210 */ /* 0x082fe40007ffe0ff */
[----:B------:R-:W-:Y:S01]  /*26210*/  IADD3.X R5, R53, UR7, RZ, P0, !PT ;  /* 0x0000000735057c10 */ /* 0x000fe200087fe4ff */
[----:B------:R-:W2:Y:S01]  /*26220*/  LDL.64 R20, [R1+0x100] ;  /* 0x0001000001147983 */ /* 0x000ea20000100a00 */
[----:B------:R-:W-:Y:S02]  /*26230*/  IADD3 R6, P0, R50, UR6, RZ ;  /* 0x0000000632067c10 */ /* 0x000fe4000ff1e0ff */
[----:B------:R-:W-:Y:S01]  /*26240*/  IADD3 R15, R33, R0, RZ ;  /* 0x00000000210f7210 */ /* 0x000fe20007ffe0ff */
[----:B------:R-:W2:Y:S01]  /*26250*/  LDL.64 R52, [R1+0xc0] ;  /* 0x0000c00001347983 */ /* 0x000ea20000100a00 */
[----:B------:R-:W-:-:S03]  /*26260*/  IADD3.X R7, R51, UR7, RZ, P0, !PT ;  /* 0x0000000733077c10 */ /* 0x000fc600087fe4ff */
[----:B------:R1:W-:Y:S04]  /*26270*/  LDGSTS.E.BYPASS.128 [R15], [R4.64+0x600], !PT ;  /* 0x00000600040f7fae */ /* 0x0003e8000f901c4a */
[----:B------:R1:W-:Y:S04]  /*26280*/  LDGSTS.E.BYPASS.128 [R17], [R8.64+0x600], !PT ;  /* 0x0000060008117fae */ /* 0x0003e8000f901c4a */
[----:B------:R1:W-:Y:S04]  /*26290*/  LDGSTS.E.BYPASS.128 [R11], [R6.64+0x600], !PT ;  /* 0x00000600060b7fae */ /* 0x0003e8000f901c4a */
[----:B------:R-:W2:Y:S01]  /*262a0*/  LDL R50, [R1+0x25c] ;  /* 0x00025c0001327983 */ /* 0x000ea20000100800 */
[----:B-1----:R-:W-:-:S03]  /*262b0*/  IADD3 R11, R10, R0, RZ ;  /* 0x000000000a0b7210 */ /* 0x002fc60007ffe0ff */
[----:B------:R-:W2:Y:S01]  /*262c0*/  LDL R10, [R1+0x274] ;  /* 0x00027400010a7983 */ /* 0x000ea20000100800 */
[----:B------:R-:W-:Y:S02]  /*262d0*/  IADD3 R4, P1, R48, UR6, RZ ;  /* 0x0000000630047c10 */ /* 0x000fe4000ff3e0ff */
[----:B------:R-:W-:Y:S02]  /*262e0*/  IADD3 R8, P0, R34, UR6, RZ ;  /* 0x0000000622087c10 */ /* 0x000fe4000ff1e0ff */
[----:B------:R-:W-:Y:S02]  /*262f0*/  IADD3.X R5, R49, UR7, RZ, P1, !PT ;  /* 0x0000000731057c10 */ /* 0x000fe40008ffe4ff */
[----:B------:R-:W-:Y:S01]  /*26300*/  IADD3.X R9, R35, UR7, RZ, P0, !PT ;  /* 0x0000000723097c10 */ /* 0x000fe200087fe4ff */
[----:B------:R-:W2:Y:S01]  /*26310*/  LDL.64 R48, [R1+0xb8] ;  /* 0x0000b80001307983 */ /* 0x000ea20000100a00 */
[----:B------:R-:W-:-:S03]  /*26320*/  IADD3 R15, R32, R0, RZ ;  /* 0x00000000200f7210 */ /* 0x000fc60007ffe0ff */
[----:B------:R1:W-:Y:S01]  /*26330*/  LDGSTS.E.BYPASS.128 [R13], [R4.64+0x600], !PT ;  /* 0x00000600040d7fae */ /* 0x0003e2000f901c4a */
[----:B------:R-:W-:-:S03]  /*26340*/  IADD3 R17, R27, R0, RZ ;  /* 0x000000001b117210 */ /* 0x000fc60007ffe0ff */
[----:B------:R-:W2:Y:S04]  /*26350*/  LDL.64 R32, [R1+0xf8] ;  /* 0x0000f80001207983 */ /* 0x000ea80000100a00 */
[----:B------:R1:W-:Y:S04]  /*26360*/  LDGSTS.E.BYPASS.128 [R15], [R8.64+0x600], !PT ;  /* 0x00000600080f7fae */ /* 0x0003e8000f901c4a */
[----:B------:R-:W2:Y:S01]  /*26370*/  LDL R27, [R1+0x278] ;  /* 0x00027800011b7983 */ /* 0x000ea20000100800 */
[----:B-1----:R-:W-:-:S03]  /*26380*/  IADD3 R13, R26, R0, RZ ;  /* 0x000000001a0d7210 */ /* 0x002fc60007ffe0ff */
[----:B------:R-:W2:Y:S01]  /*26390*/  LDL R26, [R1+0x270] ;  /* 0x00027000011a7983 */ /* 0x000ea20000100800 */
[----:B------:R-:W-:-:S03]  /*263a0*/  IADD3 R15, R16, R0, RZ ;  /* 0x00000000100f7210 */ /* 0x000fc60007ffe0ff */
[----:B------:R-:W2:Y:S04]  /*263b0*/  LDL.64 R34, [R1+0xb0] ;  /* 0x0000b00001227983 */ /* 0x000ea80000100a00 */
[----:B------:R-:W2:Y:S01]  /*263c0*/  LDL R16, [R1+0x26c] ;  /* 0x00026c0001107983 */ /* 0x000ea20000100800 */
[----:B---3--:R-:W-:Y:S02]  /*263d0*/  IADD3 R4, P0, R28, UR6, RZ ;  /* 0x000000061c047c10 */ /* 0x008fe4000ff1e0ff */
[----:B------:R-:W-:Y:S02]  /*263e0*/  IADD3 R6, P1, R30, UR6, RZ ;  /* 0x000000061e067c10 */ /* 0x000fe4000ff3e0ff */
[----:B------:R-:W-:Y:S02]  /*263f0*/  IADD3.X R5, R29, UR7, RZ, P0, !PT ;  /* 0x000000071d057c10 */ /* 0x000fe400087fe4ff */
[----:B------:R-:W-:Y:S01]  /*26400*/  IADD3.X R7, R31, UR7, RZ, P1, !PT ;  /* 0x000000071f077c10 */ /* 0x000fe20008ffe4ff */
[----:B------:R-:W3:Y:S04]  /*26410*/  LDL.64 R28, [R1+0xe8] ;  /* 0x0000e800011c7983 */ /* 0x000ee80000100a00 */
[----:B------:R-:W3:Y:S04]  /*26420*/  LDL.64 R30, [R1+0xf0] ;  /* 0x0000f000011e7983 */ /* 0x000ee80000100a00 */
[----:B------:R2:W-:Y:S04]  /*26430*/  LDGSTS.E.BYPASS.128 [R17], [R6.64+0x600], !PT ;  /* 0x0000060006117fae */ /* 0x0005e8000f901c4a */
[----:B------:R5:W-:Y:S01]  /*26440*/  LDGSTS.E.BYPASS.128 [R11], [R4.64+0x600], !PT ;  /* 0x00000600040b7fae */ /* 0x000be2000f901c4a */
[----:B----4-:R-:W-:-:S04]  /*26450*/  IADD3 R8, P1, R24, UR6, RZ ;  /* 0x0000000618087c10 */ /* 0x010fc8000ff3e0ff */
[----:B------:R-:W-:Y:S02]  /*26460*/  IADD3.X R9, R25, UR7, RZ, P1, !PT ;  /* 0x0000000719097c10 */ /* 0x000fe40008ffe4ff */
[----:B------:R-:W4:Y:S01]  /*26470*/  LDL.64 R24, [R1+0xe0] ;  /* 0x0000e00001187983 */ /* 0x000f220000100a00 */
[----:B-----5:R-:W-:-:S03]  /*26480*/  IADD3 R4, P1, R18, UR6, RZ ;  /* 0x0000000612047c10 */ /* 0x020fc6000ff3e0ff */
[----:B------:R1:W-:Y:S01]  /*26490*/  LDGSTS.E.BYPASS.128 [R13], [R8.64+0x600], !PT ;  /* 0x00000600080d7fae */ /* 0x0003e2000f901c4a */
[----:B------:R-:W-:-:S03]  /*264a0*/  IADD3.X R5, R19, UR7, RZ, P1, !PT ;  /* 0x0000000713057c10 */ /* 0x000fc60008ffe4ff */
[----:B------:R-:W5:Y:S01]  /*264b0*/  LDL.64 R18, [R1+0xd0] ;  /* 0x0000d00001127983 */ /* 0x000f620000100a00 */
[----:B--2---:R-:W-:-:S04]  /*264c0*/  IADD3 R6, P0, R22, UR6, RZ ;  /* 0x0000000616067c10 */ /* 0x004fc8000ff1e0ff */
[----:B------:R-:W-:Y:S02]  /*264d0*/  IADD3.X R7, R23, UR7, RZ, P0, !PT ;  /* 0x0000000717077c10 */ /* 0x000fe400087fe4ff */
[----:B------:R-:W2:Y:S01]  /*264e0*/  LDL.64 R22, [R1+0xd8] ;  /* 0x0000d80001167983 */ /* 0x000ea20000100a00 */
[----:B-1----:R-:W-:Y:S02]  /*264f0*/  IADD3 R8, P0, R20, UR6, RZ ;  /* 0x0000000614087c10 */ /* 0x002fe4000ff1e0ff */
[----:B------:R-:W-:Y:S01]  /*26500*/  IADD3 R17, R14, R0, RZ ;  /* 0x000000000e117210 */ /* 0x000fe20007ffe0ff */
[----:B------:R1:W-:Y:S01]  /*26510*/  LDGSTS.E.BYPASS.128 [R15], [R6.64+0x600], !PT ;  /* 0x00000600060f7fae */ /* 0x0003e2000f901c4a */
[----:B------:R-:W-:-:S03]  /*26520*/  IADD3.X R9, R21, UR7, RZ, P0, !PT ;  /* 0x0000000715097c10 */ /* 0x000fc600087fe4ff */
[----:B------:R-:W2:Y:S01]  /*26530*/  LDL.64 R20, [R1+0xc8] ;  /* 0x0000c80001147983 */ /* 0x000ea20000100a00 */
[----:B------:R-:W-:-:S03]  /*26540*/  IADD3 R11, R12, R0, RZ ;  /* 0x000000000c0b7210 */ /* 0x000fc60007ffe0ff */
[----:B------:R-:W2:Y:S04]  /*26550*/  LDL R14, [R1+0x268] ;  /* 0x00026800010e7983 */ /* 0x000ea80000100800 */
[----:B------:R-:W2:Y:S04]  /*26560*/  LDL R12, [R1+0x264] ;  /* 0x00026400010c7983 */ /* 0x000ea80000100800 */
[----:B------:R1:W-:Y:S04]  /*26570*/  LDGSTS.E.BYPASS.128 [R17], [R4.64+0x600], !PT ;  /* 0x0000060004117fae */ /* 0x0003e8000f901c4a */
[----:B------:R1:W-:Y:S02]  /*26580*/  LDGSTS.E.BYPASS.128 [R11], [R8.64+0x600], !PT ;  /* 0x00000600080b7fae */ /* 0x0003e4000f901c4a */
[----:B-1----:R-:W-:-:S02]  /*26590*/  IADD3 R15, R10, R0, RZ ;  /* 0x000000000a0f7210 */ /* 0x002fc40007ffe0ff */
[----:B------:R-:W2:Y:S01]  /*265a0*/  LDL R10, [R1+0x260] ;  /* 0x00026000010a7983 */ /* 0x000ea20000100800 */
[----:B------:R-:W-:-:S03]  /*265b0*/  IADD3 R6, P1, R32, UR6, RZ ;  /* 0x0000000620067c10 */ /* 0x000fc6000ff3e0ff */
[----:B------:R-:W2:Y:S01]  /*265c0*/  LDL R32, [R1+0x254] ;  /* 0x0002540001207983 */ /* 0x000ea20000100800 */
[----:B------:R-:W-:-:S03]  /*265d0*/  IADD3.X R7, R33, UR7, RZ, P1, !PT ;  /* 0x0000000721077c10 */ /* 0x000fc60008ffe4ff */
[----:B------:R-:W2:Y:S01]  /*265e0*/  LDL R33, [R1+0x258] ;  /* 0x0002580001217983 */ /* 0x000ea20000100800 */
[----:B------:R-:W-:-:S03]  /*265f0*/  IADD3 R13, R27, R0, RZ ;  /* 0x000000001b0d7210 */ /* 0x000fc60007ffe0ff */
[----:B------:R-:W2:Y:S01]  /*26600*/  LDL R27, [R1+0x250] ;  /* 0x00025000011b7983 */ /* 0x000ea20000100800 */
[----:B------:R-:W-:-:S03]  /*26610*/  IADD3 R17, R26, R0, RZ ;  /* 0x000000001a117210 */ /* 0x000fc60007ffe0ff */
[----:B------:R4:W-:Y:S04]  /*26620*/  LDGSTS.E.BYPASS.128 [R13], [R6.64+0x600], !PT ;  /* 0x00000600060d7fae */ /* 0x0009e8000f901c4a */
[----:B------:R-:W2:Y:S01]  /*26630*/  LDL R26, [R1+0x24c] ;  /* 0x00024c00011a7983 */ /* 0x000ea20000100800 */
[----:B------:R-:W-:-:S03]  /*26640*/  IADD3 R11, R16, R0, RZ ;  /* 0x00000000100b7210 */ /* 0x000fc60007ffe0ff */
[----:B------:R-:W2:Y:S01]  /*26650*/  LDL R16, [R1+0x248] ;  /* 0x0002480001107983 */ /* 0x000ea20000100800 */
[----:B---3--:R-:W-:Y:S02]  /*26660*/  IADD3 R8, P1, R28, UR6, RZ ;  /* 0x000000061c087c10 */ /* 0x008fe4000ff3e0ff */
[----:B------:R-:W-:Y:S02]  /*26670*/  IADD3 R4, P0, R30, UR6, RZ ;  /* 0x000000061e047c10 */ /* 0x000fe4000ff1e0ff */
[----:B------:R-:W-:Y:S02]  /*26680*/  IADD3.X R9, R29, UR7, RZ, P1, !PT ;  /* 0x000000071d097c10 */ /* 0x000fe40008ffe4ff */
[----:B------:R-:W-:Y:S01]  /*26690*/  IADD3.X R5, R31, UR7, RZ, P0, !PT ;  /* 0x000000071f057c10 */ /* 0x000fe200087fe4ff */
[----:B------:R-:W3:Y:S04]  /*266a0*/  LDL.64 R28, [R1+0xa0] ;  /* 0x0000a000011c7983 */ /* 0x000ee80000100a00 */
[----:B------:R2:W-:Y:S04]  /*266b0*/  LDGSTS.E.BYPASS.128 [R15], [R4.64+0x600], !PT ;  /* 0x00000600040f7fae */ /* 0x0005e8000f901c4a */
[----:B------:R5:W-:Y:S04]  /*266c0*/  LDGSTS.E.BYPASS.128 [R17], [R8.64+0x600], !PT ;  /* 0x0000060008117fae */ /* 0x000be8000f901c4a */
[----:B------:R-:W3:Y:S01]  /*266d0*/  LDL.64 R30, [R1+0xa8] ;  /* 0x0000a800011e7983 */ /* 0x000ee20000100a00 */
        /* <DEDUP_REMOVED lines=10> */
[----:B-1----:R-:W-:-:S04]  /*26780*/  IADD3 R6, P1, R20, UR6, RZ ;  /* 0x0000000614067c10 */ /* 0x002fc8000ff3e0ff */
[----:B------:R-:W-:Y:S02]  /*26790*/  IADD3.X R7, R21, UR7, RZ, P1, !PT ;  /* 0x0000000715077c10 */ /* 0x000fe40008ffe4ff */
[----:B------:R-:W2:Y:S01]  /*267a0*/  LDL.64 R20, [R1+0x80] ;  /* 0x0000800001147983 */ /* 0x000ea20000100a00 */
[-C--:B------:R-:W-:Y:S02]  /*267b0*/  IADD3 R13, R14, R0.reuse, RZ ;  /* 0x000000000e0d7210 */ /* 0x080fe40007ffe0ff */
[-C--:B------:R-:W-:Y:S01]  /*267c0*/  IADD3 R15, R12, R0.reuse, RZ ;  /* 0x000000000c0f7210 */ /* 0x080fe20007ffe0ff */
[----:B------:R-:W2:Y:S04]  /*267d0*/  LDL R14, [R1+0x244] ;  /* 0x00024400010e7983 */ /* 0x000ea80000100800 */
[----:B------:R-:W2:Y:S04]  /*267e0*/  LDL R12, [R1+0x240] ;  /* 0x00024000010c7983 */ /* 0x000ea80000100800 */
[----:B------:R1:W-:Y:S01]  /*267f0*/  LDGSTS.E.BYPASS.128 [R13], [R4.64+0x600], !PT ;  /* 0x00000600040d7fae */ /* 0x0003e2000f901c4a */
[----:B------:R-:W-:-:S03]  /*26800*/  IADD3 R17, R10, R0, RZ ;  /* 0x000000000a117210 */ /* 0x000fc60007ffe0ff */
[----:B------:R1:W-:Y:S04]  /*26810*/  LDGSTS.E.BYPASS.128 [R15], [R8.64+0x600], !PT ;  /* 0x00000600080f7fae */ /* 0x0003e8000f901c4a */
[----:B------:R-:W2:Y:S01]  /*26820*/  LDL R10, [R1+0x23c] ;  /* 0x00023c00010a7983 */ /* 0x000ea20000100800 */
[----:B-1----:R-:W-:-:S03]  /*26830*/  IADD3 R4, P0, R52, UR6, RZ ;  /* 0x0000000634047c10 */ /* 0x002fc6000ff1e0ff */
[----:B------:R1:W-:Y:S01]  /*26840*/  LDGSTS.E.BYPASS.128 [R17], [R6.64+0x600], !PT ;  /* 0x0000060006117fae */ /* 0x0003e2000f901c4a */
[----:B------:R-:W-:Y:S02]  /*26850*/  IADD3 R11, R50, R0, RZ ;  /* 0x00000000320b7210 */ /* 0x000fe40007ffe0ff */
[----:B------:R-:W-:Y:S02]  /*26860*/  IADD3.X R5, R53, UR7, RZ, P0, !PT ;  /* 0x0000000735057c10 */ /* 0x000fe400087fe4ff */
[----:B------:R-:W-:-:S03]  /*26870*/  IADD3 R8, P1, R48, UR6, RZ ;  /* 0x0000000630087c10 */ /* 0x000fc6000ff3e0ff */
[----:B------:R1:W-:Y:S01]  /*26880*/  LDGSTS.E.BYPASS.128 [R11], [R4.64+0x600], !PT ;  /* 0x00000600040b7fae */ /* 0x0003e2000f901c4a */
[----:B------:R-:W-:Y:S02]  /*26890*/  IADD3.X R9, R49, UR7, RZ, P1, !PT ;  /* 0x0000000731097c10 */ /* 0x000fe40008ffe4ff */
[----:B-1----:R-:W-:Y:S02]  /*268a0*/  IADD3 R6, P0, R34, UR6, RZ ;  /* 0x0000000622067c10 */ /* 0x002fe4000ff1e0ff */
[-C--:B------:R-:W-:Y:S02]  /*268b0*/  IADD3 R13, R33, R0.reuse, RZ ;  /* 0x00000000210d7210 */ /* 0x080fe40007ffe0ff */
[----:B------:R-:W-:Y:S02]  /*268c0*/  IADD3.X R7, R35, UR7, RZ, P0, !PT ;  /* 0x0000000723077c10 */ /* 0x000fe400087fe4ff */
[-C--:B------:R-:W-:Y:S01]  /*268d0*/  IADD3 R15, R32, R0.reuse, RZ ;  /* 0x00000000200f7210 */ /* 0x080fe20007ffe0ff */
[----:B------:R3:W-:Y:S04]  /*268e0*/  LDGSTS.E.BYPASS.128 [R13], [R8.64+0x600], !PT ;  /* 0x00000600080d7fae */ /* 0x0007e8000f901c4a */
[----:B------:R5:W-:Y:S01]  /*268f0*/  LDGSTS.E.BYPASS.128 [R15], [R6.64+0x600], !PT ;  /* 0x00000600060f7fae */ /* 0x000be2000f901c4a */
[----:B------:R-:W-:-:S02]  /*26900*/  IADD3 R17, R27, R0, RZ ;  /* 0x000000001b117210 */ /* 0x000fc40007ffe0ff */
[----:B------:R-:W-:Y:S01]  /*26910*/  IADD3 R11, R26, R0, RZ ;  /* 0x000000001a0b7210 */ /* 0x000fe20007ffe0ff */
[----:B------:R-:W1:Y:S01]  /*26920*/  S2R R2, SR_TID.X ;  /* 0x0000000000027919 */ /* 0x000e620000002100 */
[----:B------:R-:W-:Y:S01]  /*26930*/  UIADD3 UR5, UR5, 0x1, URZ ;  /* 0x0000000105057890 */ /* 0x000fe2000fffe03f */
        /* <DEDUP_REMOVED lines=14> */
[C---:B------:R-:W-:Y:S01]  /*26a20*/  FFMA R239, R112.reuse, R76, R239 ;  /* 0x0000004c70ef7223 */ /* 0x040fe200000000ef */
        /* <DEDUP_REMOVED lines=24> */
[----:B------:R-:W-:Y:S01]  /*26bb0*/  UISETP.GE.AND UP1, UPT, UR5, 0x3, UPT ;  /* 0x000000030500788c */ /* 0x000fe2000bf26270 */
        /* <DEDUP_REMOVED lines=39> */
[----:B------:R-:W-:Y:S01]  /*26e30*/  USEL UR5, UR5, URZ, !UP1 ;  /* 0x0000003f05057287 */ /* 0x000fe2000c800000 */
        /* <DEDUP_REMOVED lines=13> */
[----:B-1----:R-:W-:Y:S01]  /*26f10*/  SHF.L.U32 R2, R2, 0x4, RZ ;  /* 0x0000000402027819 */ /* 0x002fe200000006ff */
        /* <DEDUP_REMOVED lines=39> */
[----:B------:R-:W-:-:S02]  /*27190*/  USHF.L.U32 UR4, UR5, 0xf, URZ ;  /* 0x0000000f05047899 */ /* 0x000fc4000800063f */
[----:B------:R-:W-:Y:S01]  /*271a0*/  ULEA UR8, UR5, 0x18000, 0x10 ;  /* 0x0001800005087891 */ /* 0x000fe2000f8e803f */
        /* <DEDUP_REMOVED lines=8> */
[----:B---3--:R-:W-:Y:S02]  /*27230*/  IADD3 R8, P0, R28, UR6, RZ ;  /* 0x000000061c087c10 */ /* 0x008fe4000ff1e0ff */
[----:B------:R-:W-:-:S04]  /*27240*/  IADD3 R4, P1, R30, UR6, RZ ;  /* 0x000000061e047c10 */ /* 0x000fc8000ff3e0ff */
[----:B------:R-:W-:Y:S02]  /*27250*/  IADD3.X R5, R31, UR7, RZ, P1, !PT ;  /* 0x000000071f057c10 */ /* 0x000fe40008ffe4ff */
[----:B------:R-:W-:-:S03]  /*27260*/  IADD3.X R9, R29, UR7, RZ, P0, !PT ;  /* 0x000000071d097c10 */ /* 0x000fc600087fe4ff */
[----:B------:R4:W-:Y:S04]  /*27270*/  LDGSTS.E.BYPASS.128 [R17], [R4.64+0x600], !PT ;  /* 0x0000060004117fae */ /* 0x0009e8000f901c4a */
[----:B------:R2:W-:Y:S01]  /*27280*/  LDGSTS.E.BYPASS.128 [R11], [R8.64+0x600], !PT ;  /* 0x00000600080b7fae */ /* 0x0005e2000f901c4a */
[----:B-----5:R-:W-:-:S04]  /*27290*/  IADD3 R6, P1, R18, UR6, RZ ;  /* 0x0000000612067c10 */ /* 0x020fc8000ff3e0ff */
[----:B------:R-:W-:Y:S02]  /*272a0*/  IADD3.X R7, R19, UR7, RZ, P1, !PT ;  /* 0x0000000713077c10 */ /* 0x000fe40008ffe4ff */
[----:B------:R-:W-:Y:S02]  /*272b0*/  IADD3 R19, R16, R0, RZ ;  /* 0x0000000010137210 */ /* 0x000fe40007ffe0ff */
[----:B----4-:R-:W-:-:S03]  /*272c0*/  IADD3 R4, P0, R24, UR6, RZ ;  /* 0x0000000618047c10 */ /* 0x010fc6000ff1e0ff */
[----:B------:R1:W-:Y:S01]  /*272d0*/  LDGSTS.E.BYPASS.128 [R19], [R6.64+0x600], !PT ;  /* 0x0000060006137fae */ /* 0x0003e2000f901c4a */
[----:B------:R-:W-:Y:S02]  /*272e0*/  IADD3.X R5, R25, UR7, RZ, P0, !PT ;  /* 0x0000000719057c10 */ /* 0x000fe400087fe4ff */
[----:B--2---:R-:W-:-:S04]  /*272f0*/  IADD3 R8, P1, R22, UR6, RZ ;  /* 0x0000000616087c10 */ /* 0x004fc8000ff3e0ff */
[----:B------:R-:W-:Y:S02]  /*27300*/  IADD3.X R9, R23, UR7, RZ, P1, !PT ;  /* 0x0000000717097c10 */ /* 0x000fe40008ffe4ff */
[----:B-1----:R-:W-:Y:S02]  /*27310*/  IADD3 R6, P2, R20, UR6, RZ ;  /* 0x0000000614067c10 */ /* 0x002fe4000ff5e0ff */
[-C--:B------:R-:W-:Y:S02]  /*27320*/  IADD3 R13, R14, R0.reuse, RZ ;  /* 0x000000000e0d7210 */ /* 0x080fe40007ffe0ff */
[----:B------:R-:W-:Y:S02]  /*27330*/  IADD3.X R7, R21, UR7, RZ, P2, !PT ;  /* 0x0000000715077c10 */ /* 0x000fe400097fe4ff */
[-C--:B------:R-:W-:Y:S01]  /*27340*/  IADD3 R15, R12, R0.reuse, RZ ;  /* 0x000000000c0f7210 */ /* 0x080fe20007ffe0ff */
[----:B------:R1:W-:Y:S04]  /*27350*/  LDGSTS.E.BYPASS.128 [R13], [R4.64+0x600], !PT ;  /* 0x00000600040d7fae */ /* 0x0003e8000f901c4a */
[----:B------:R2:W-:Y:S01]  /*27360*/  LDGSTS.E.BYPASS.128 [R15], [R8.64+0x600], !PT ;  /* 0x00000600080f7fae */ /* 0x0005e2000f901c4a */
[----:B------:R-:W-:-:S05]  /*27370*/  IADD3 R17, R10, R0, RZ ;  /* 0x000000000a117210 */ /* 0x000fca0007ffe0ff */
[----:B------:R3:W-:Y:S04]  /*27380*/  LDGSTS.E.BYPASS.128 [R17], [R6.64+0x600], !PT ;  /* 0x0000060006117fae */ /* 0x0007e8000f901c4a */
[----:B------:R-:W0:Y:S01]  /*27390*/  LDGDEPBAR ;  /* 0x00000000000079af */ /* 0x000e220000000000 */
[----:B------:R-:W-:Y:S01]  /*273a0*/  PLOP3.LUT P0, PT, PT, PT, UP0, 0x80, 0x0 ;  /* 0x000000000000781c */ /* 0x000fe20003f0f008 */
[----:B------:R-:W-:Y:S02]  /*273b0*/  UIADD3 UR6, UP2, UR6, 0x200, URZ ;  /* 0x0000020006067890 */ /* 0x000fe4000ff5e03f */
[----:B------:R-:W-:Y:S02]  /*273c0*/  UPLOP3.LUT UP0, UPT, UPT, UPT, UPT, 0x40, 0x0 ;  /* 0x000000000000789c */ /* 0x000fe40003f0e870 */
[----:B------:R-:W-:Y:S01]  /*273d0*/  UIADD3.X UR7, URZ, UR7, URZ, UP2, !UPT ;  /* 0x000000073f077290 */ /* 0x000fe200097fe43f */
[-C--:B------:R-:W-:Y:S01]  /*273e0*/  FFMA R31, R131, R75.reuse, R196 ;  /* 0x0000004b831f7223 */ /* 0x080fe200000000c4 */
[-C--:B------:R-:W-:Y:S01]  /*273f0*/  FFMA R23, R139, R75.reuse, R181 ;  /* 0x0000004b8b177223 */ /* 0x080fe200000000b5 */
[-C--:B------:R-:W-:Y:S01]  /*27400*/  FFMA R27, R143, R75.reuse, R193 ;  /* 0x0000004b8f1b7223 */ /* 0x080fe200000000c1 */
[-C--:B------:R-:W-:Y:S01]  /*27410*/  FFMA R11, R147, R75.reuse, R209 ;  /* 0x0000004b930b7223 */ /* 0x080fe200000000d1 */
[-C--:B--2---:R-:W-:Y:S01]  /*27420*/  FFMA R15, R151, R75.reuse, R220 ;  /* 0x0000004b970f7223 */ /* 0x084fe200000000dc */
[----:B------:R-:W-:Y:S01]  /*27430*/  FFMA R19, R155, R75, R233 ;  /* 0x0000004b9b137223 */ /* 0x000fe200000000e9 */
[C---:B------:R-:W-:Y:S01]  /*27440*/  FFMA R230, R235.reuse, R83, R230 ;  /* 0x00000053ebe67223 */ /* 0x040fe200000000e6 */
[C---:B------:R-:W-:Y:S01]  /*27450*/  FFMA R229, R235.reuse, R79, R229 ;  /* 0x0000004febe57223 */ /* 0x040fe200000000e5 */
[----:B------:R-:W-:Y:S01]  /*27460*/  FFMA R228, R235, R71, R228 ;  /* 0x00000047ebe47223 */ /* 0x000fe200000000e4 */
[----:B------:R-:W-:Y:S01]  /*27470*/  LOP3.LUT R2, R2, 0x1e00, RZ, 0xc0, !PT ;  /* 0x00001e0002027812 */ /* 0x000fe200078ec0ff */
[C---:B------:R-:W-:Y:S01]  /*27480*/  FFMA R61, R111.reuse, R79, R236 ;  /* 0x0000004f6f3d7223 */ /* 0x040fe200000000ec */
[----:B------:R-:W-:Y:S01]  /*27490*/  FFMA R60, R111, R71, R237 ;  /* 0x000000476f3c7223 */ /* 0x000fe200000000ed */
[C---:B------:R-:W-:Y:S01]  /*274a0*/  FFMA R58, R115.reuse, R83, R176 ;  /* 0x00000053733a7223 */ /* 0x040fe200000000b0 */
[----:B------:R-:W-:Y:S01]  /*274b0*/  FFMA R57, R115, R79, R239 ;  /* 0x0000004f73397223 */ /* 0x000fe200000000ef */
[----:B------:R-:W-:-:S04]  /*274c0*/  DEPBAR.LE SB0, 0x4 ;  /* 0x000081000000791a */ /* 0x000fc80000000000 */
        /* <DEDUP_REMOVED lines=26> */
[C---:B-1----:R-:W-:Y:S01]  /*27670*/  FFMA R13, R151.reuse, R79, R213 ;  /* 0x0000004f970d7223 */ /* 0x042fe200000000d5 */
[----:B------:R-:W-:Y:S01]  /*27680*/  FFMA R12, R151, R71, R234 ;  /* 0x00000047970c7223 */ /* 0x000fe200000000ea */
[C---:B------:R-:W-:Y:S01]  /*27690*/  FFMA R18, R155.reuse, R83, R232 ;  /* 0x000000539b127223 */ /* 0x040fe200000000e8 */
[C---:B---3--:R-:W-:Y:S01]  /*276a0*/  FFMA R17, R155.reuse, R79, R217 ;  /* 0x0000004f9b117223 */ /* 0x048fe200000000d9 */
[----:B------:R-:W-:Y:S01]  /*276b0*/  FFMA R16, R155, R71, R221 ;  /* 0x000000479b107223 */ /* 0x000fe200000000dd */
[C---:B------:R-:W-:Y:S01]  /*276c0*/  FFMA R75, R159.reuse, R75, R173 ;  /* 0x0000004b9f4b7223 */ /* 0x040fe200000000ad */
[C---:B------:R-:W-:Y:S01]  /*276d0*/  FFMA R74, R159.reuse, R83, R169 ;  /* 0x000000539f4a7223 */ /* 0x040fe200000000a9 */
[C---:B------:R-:W-:Y:S01]  /*276e0*/  FFMA R73, R159.reuse, R79, R165 ;  /* 0x0000004f9f497223 */ /* 0x040fe200000000a5 */
[----:B------:R-:W-:Y:S01]  /*276f0*/  FFMA R72, R159, R71, R161 ;  /* 0x000000479f487223 */ /* 0x000fe200000000a1 */
[----:B------:R-:W-:Y:S06]  /*27700*/  BAR.SYNC 0x0 ;  /* 0x0000000000007b1d */ /* 0x000fec0000000000 */
[----:B------:R-:W-:Y:S01]  /*27710*/  @!P0 CALL.REL.NOINC `(.L_x_0) ;  /* 0x0000001000008944 */ /* 0x000fe20003c00000 */
[----:B------:R-:W-:Y:S05]  /*27720*/  BRA `(.L_x_1) ;  /* 0xfffdbf7000007947 */ /* 0x000fea000383ffff */
.L_x_0:
[----:B------:R-:W2:Y:S01]  /*27730*/  LDL.LU R48, [R1+0x238] ;  /* 0x0002380001307983 */ /* 0x000ea20000300800 */
[----:B------:R-:W-:-:S04]  /*27740*/  DEPBAR.LE SB0, 0x0 ;  /* 0x000080000000791a */ /* 0x000fc80000000000 */
[----:B------:R-:W3:Y:S04]  /*27750*/  LDL.LU R94, [R1+0x2b8] ;  /* 0x0002b800015e7983 */ /* 0x000ee80000300800 */
[----:B------:R-:W4:Y:S04]  /*27760*/  LDL.LU R93, [R1+0x2b4] ;  /* 0x0002b400015d7983 */ /* 0x000f280000300800 */
[----:B------:R-:W5:Y:S04]  /*27770*/  LDL.LU R69, [R1+0x2b0] ;  /* 0x0002b00001457983 */ /* 0x000f680000300800 */
[----:B------:R-:W1:Y:S04]  /*27780*/  S2R R235, SR_TID.X ;  /* 0x0000000000eb7919 */ /* 0x000e680000002100 */
[----:B------:R-:W1:Y:S01]  /*27790*/  S2R R225, SR_TID.X ;  /* 0x0000000000e17919 */ /* 0x000e620000002100 */
[----:B------:R-:W-:-:S03]  /*277a0*/  ULDC UR4, c[0x0][0x178] ;  /* 0x00005e0000047ab9 */ /* 0x000fc60000000800 */
[----:B------:R-:W3:Y:S04]  /*277b0*/  LDL.LU R92, [R1+0x2ac] ;  /* 0x0002ac00015c7983 */ /* 0x000ee80000300800 */
[----:B------:R-:W3:Y:S01]  /*277c0*/  LDL.LU R71, [R1+0x2a8] ;  /* 0x0002a80001477983 */ /* 0x000ee20000300800 */
[----:B-1----:R-:W-:Y:S02]  /*277d0*/  SHF.L.U32 R235, R235, 0x2, RZ ;  /* 0x00000002ebeb7819 */ /* 0x002fe400000006ff */
[----:B------:R-:W-:Y:S01]  /*277e0*/  SHF.R.U32.HI R225, RZ, 0x5, R225 ;  /* 0x00000005ffe17819 */ /* 0x000fe200000116e1 */
[----:B------:R-:W-:Y:S01]  /*277f0*/  UIMAD UR4, UR4, 0x32, URZ ;  /* 0x00000032040478a4 */ /* 0x000fe2000f8e023f */
[----:B------:R-:W-:Y:S01]  /*27800*/  LOP3.LUT R235, R235, 0x7c, RZ, 0xc0, !PT ;  /* 0x0000007cebeb7812 */ /* 0x000fe200078ec0ff */
[----:B------:R-:W3:Y:S01]  /*27810*/  LDL.LU R70, [R1+0x2a4] ;  /* 0x0002a40001467983 */ /* 0x000ee20000300800 */
[----:B------:R-:W-:-:S05]  /*27820*/  SGXT.U32 R225, R225, 0x2 ;  /* 0x00000002e1e1781a */ /* 0x000fca0000000000 */
[----:B------:R-:W-:Y:S01]  /*27830*/  IMAD R3, R225, 0x210, R235 ;  /* 0x00000210e1037824 */ /* 0x000fe200078e02eb */
[----:B------:R-:W-:Y:S06]  /*27840*/  BAR.SYNC 0x0 ;  /* 0x0000000000007b1d */ /* 0x000fec0000000000 */
[----:B------:R-:W-:Y:S01]  /*27850*/  SHF.L.U32 R2, R3, 0x2, RZ ;  /* 0x0000000203027819 */ /* 0x000fe200000006ff */
[----:B------:R-:W-:Y:S04]  /*27860*/  STS.128 [R3.X4], R228 ;  /* 0x000000e403007388 */ /* 0x000fe80000004c00 */
[----:B------:R-:W-:Y:S01]  /*27870*/  IMAD R68, R225, -0x630, R2 ;  /* 0xfffff9d0e1447824 */ /* 0x000fe200078e0202 */
[----:B------:R-:W-:Y:S04]  /*27880*/  STS.128 [R3.X4+0x210], R100 ;  /* 0x0002106403007388 */ /* 0x000fe80000004c00 */
[----:B------:R-:W-:Y:S04]  /*27890*/  STS.128 [R3.X4+0x420], R64 ;  /* 0x0004204003007388 */ /* 0x000fe80000004c00 */
[----:B------:R-:W-:Y:S04]  /*278a0*/  STS.128 [R3.X4+0x630], R60 ;  /* 0x0006303c03007388 */ /* 0x000fe80000004c00 */
[----:B------:R-:W-:Y:S06]  /*278b0*/  BAR.SYNC 0x0 ;  /* 0x0000000000007b1d */ /* 0x000fec0000000000 */
[----:B------:R-:W1:Y:S04]  /*278c0*/  LDS.128 R76, [R68] ;  /* 0x00000000444c7984 */ /* 0x000e680000000c00 */
[----:B------:R-:W1:Y:S04]  /*278d0*/  LDS.128 R80, [R68+0x840] ;  /* 0x0008400044507984 */ /* 0x000e680000000c00 */
[----:B------:R-:W1:Y:S04]  /*278e0*/  LDS.128 R84, [R68+0x1080] ;  /* 0x0010800044547984 */ /* 0x000e680000000c00 */
[----:B------:R-:W1:Y:S04]  /*278f0*/  LDS.128 R88, [R68+0x18c0] ;  /* 0x0018c00044587984 */ /* 0x000e680000000c00 */
[----:B------:R-:W-:Y:S06]  /*27900*/  BAR.SYNC 0x0 ;  /* 0x0000000000007b1d */ /* 0x000fec0000000000 */
[----:B------:R-:W-:Y:S04]  /*27910*/  STS.128 [R3.X4], R56 ;  /* 0x0000003803007388 */ /* 0x000fe80000004c00 */
[----:B------:R-:W-:Y:S04]  /*27920*/  STS.128 [R3.X4+0x210], R44 ;  /* 0x0002102c03007388 */ /* 0x000fe80000004c00 */
[----:B------:R-:W-:Y:S04]  /*27930*/  STS.128 [R3.X4+0x420], R40 ;  /* 0x0004202803007388 */ /* 0x000fe80000004c00 */
[----:B------:R-:W-:Y:S04]  /*27940*/  STS.128 [R3.X4+0x630], R36 ;  /* 0x0006302403007388 */ /* 0x000fe80000004c00 */
[----:B------:R-:W-:Y:S06]  /*27950*/  BAR.SYNC 0x0 ;  /* 0x0000000000007b1d */ /* 0x000fec0000000000 */
[----:B------:R-:W1:Y:S04]  /*27960*/  LDS.128 R64, [R68] ;  /* 0x0000000044407984 */ /* 0x000e680000000c00 */
[----:B------:R-:W-:Y:S04]  /*27970*/  LDS.128 R52, [R68+0x1080] ;  /* 0x0010800044347984 */ /* 0x000fe80000000c00 */
[----:B------:R-:W-:Y:S01]  /*27980*/  LDS.128 R60, [R68+0x18c0] ;  /* 0x0018c000443c7984 */ /* 0x000fe20000000c00 */
[----:B--2---:R-:W-:-:S03]  /*27990*/  LOP3.LUT R0, R48, R235, RZ, 0xfc, !PT ;  /* 0x000000eb30007212 */ /* 0x004fc600078efcff */
[----:B------:R-:W2:Y:S04]  /*279a0*/  LDS.128 R48, [R68+0x840] ;  /* 0x0008400044307984 */ /* 0x000ea80000000c00 */
[----:B------:R-:W-:Y:S06]  /*279b0*/  BAR.SYNC 0x0 ;  /* 0x0000000000007b1d */ /* 0x000fec0000000000 */
[----:B------:R-:W-:Y:S01]  /*279c0*/  STS.128 [R3.X4], R28 ;  /* 0x0000001c03007388 */ /* 0x000fe20000004c00 */
[----:B------:R-:W-:-:S03]  /*279d0*/  ISETP.GE.AND P0, PT, R0, 0x80, PT ;  /* 0x000000800000780c */ /* 0x000fc60003f06270 */
[----:B------:R-:W-:Y:S04]  /*279e0*/  STS.128 [R3.X4+0x210], R32 ;  /* 0x0002102003007388 */ /* 0x000fe80000004c00 */
[----:B------:R-:W-:Y:S04]  /*279f0*/  STS.128 [R3.X4+0x420], R20 ;  /* 0x0004201403007388 */ /* 0x000fe80000004c00 */
[----:B------:R-:W-:Y:S04]  /*27a00*/  STS.128 [R3.X4+0x630], R24 ;  /* 0x0006301803007388 */ /* 0x000fe80000004c00 */
[----:B------:R-:W-:Y:S06]  /*27a10*/  BAR.SYNC 0x0 ;  /* 0x0000000000007b1d */ /* 0x000fec0000000000 */
[----:B------:R-:W1:Y:S01]  /*27a20*/  LDS.128 R40, [R68] ;  /* 0x0000000044287984 */ /* 0x000e620000000c00 */
[----:B-----5:R-:W-:-:S03]  /*27a30*/  ISETP.LT.AND P3, PT, R69, UR4, !P0 ;  /* 0x0000000445007c0c */ /* 0x020fc6000c761270 */
[----:B------:R-:W5:Y:S04]  /*27a40*/  LDS.128 R44, [R68+0x840] ;  /* 0x00084000442c7984 */ /* 0x000f680000000c00 */
[----:B------:R-:W1:Y:S04]  /*27a50*/  LDS.128 R4, [R68+0x1080] ;  /* 0x0010800044047984 */ /* 0x000e680000000c00 */
[----:B------:R-:W1:Y:S04]  /*27a60*/  LDS.128 R36, [R68+0x18c0] ;  /* 0x0018c00044247984 */ /* 0x000e680000000c00 */
[----:B------:R-:W-:Y:S06]  /*27a70*/  BAR.SYNC 0x0 ;  /* 0x0000000000007b1d */ /* 0x000fec0000000000 */
[----:B------:R2:W-:Y:S02]  /*27a80*/  STS.128 [R3.X4], R8 ;  /* 0x0000000803007388 */ /* 0x0005e40000004c00 */
[----:B--2---:R-:W-:-:S02]  /*27a90*/  LEA R10, R69, R0, 0x7 ;  /* 0x00000000450a7211 */ /* 0x004fc400078e38ff */
[----:B------:R-:W2:Y:S04]  /*27aa0*/  LDL.LU R69, [R1+0x2a0] ;  /* 0x0002a00001457983 */ /* 0x000ea80000300800 */
[----:B------:R-:W5:Y:S04]  /*27ab0*/  LDL.LU R59, [R1+0x29c] ;  /* 0x00029c00013b7983 */ /* 0x000f680000300800 */
[----:B------:R-:W5:Y:S04]  /*27ac0*/  LDL.LU R58, [R1+0x298] ;  /* 0x00029800013a7983 */ /* 0x000f680000300800 */
[----:B------:R-:W5:Y:S04]  /*27ad0*/  LDL.LU R57, [R1+0x294] ;  /* 0x0002940001397983 */ /* 0x000f680000300800 */
[----:B------:R1:W-:Y:S04]  /*27ae0*/  STS.128 [R3.X4+0x420], R16 ;  /* 0x0004201003007388 */ /* 0x0003e80000004c00 */
[----:B------:R-:W5:Y:S04]  /*27af0*/  LDL.LU R56, [R1+0x290] ;  /* 0x0002900001387983 */ /* 0x000f680000300800 */
[----:B-1----:R-:W5:Y:S04]  /*27b00*/  LDL.LU R17, [R1+0x28c] ;  /* 0x00028c0001117983 */ /* 0x002f680000300800 */
[----:B------:R-:W5:Y:S04]  /*27b10*/  LDL.LU R18, [R1+0x288] ;  /* 0x0002880001127983 */ /* 0x000f680000300800 */
[----:B------:R-:W5:Y:S04]  /*27b20*/  LDL.LU R19, [R1+0x284] ;  /* 0x0002840001137983 */ /* 0x000f680000300800 */
[----:B------:R-:W5:Y:S04]  /*27b30*/  LDL.LU R23, [R1+0x280] ;  /* 0x0002800001177983 */ /* 0x000f680000300800 */
[----:B------:R-:W5:Y:S01]  /*27b40*/  LDL R22, [R1+0x27c] ;  /* 0x00027c0001167983 */ /* 0x000f620000100800 */
[----:B---3--:R-:W-:-:S02]  /*27b50*/  ISETP.LT.AND P1, PT, R94, UR4, !P0 ;  /* 0x000000045e007c0c */ /* 0x008fc4000c721270 */
[----:B----4-:R-:W-:Y:S01]  /*27b60*/  ISETP.LT.AND P2, PT, R93, UR4, !P0 ;  /* 0x000000045d007c0c */ /* 0x010fe2000c741270 */
[----:B------:R-:W-:Y:S01]  /*27b70*/  STS.128 [R3.X4+0x210], R12 ;  /* 0x0002100c03007388 */ /* 0x000fe20000004c00 */
[----:B------:R-:W-:-:S03]  /*27b80*/  MOV R21, 0x4 ;  /* 0x0000000400157802 */ /* 0x000fc60000000f00 */
[----:B------:R-:W-:Y:S01]  /*27b90*/  STS.128 [R3.X4+0x630], R72 ;  /* 0x0006304803007388 */ /* 0x000fe20000004c00 */
[-C--:B------:R-:W-:Y:S02]  /*27ba0*/  LEA R2, R94, R0.reuse, 0x7 ;  /* 0x000000005e027211 */ /* 0x080fe400078e38ff */
[----:B------:R-:W-:Y:S01]  /*27bb0*/  ISETP.LT.AND P4, PT, R92, UR4, !P0 ;  /* 0x000000045c007c0c */ /* 0x000fe2000c781270 */
[----:B------:R-:W-:Y:S06]  /*27bc0*/  BAR.SYNC 0x0 ;  /* 0x0000000000007b1d */ /* 0x000fec0000000000 */
[----:B------:R-:W1:Y:S01]  /*27bd0*/  LDS.128 R24, [R68] ;  /* 0x0000000044187984 */ /* 0x000e620000000c00 */
[----:B------:R-:W-:-:S02]  /*27be0*/  LEA R20, R93, R0, 0x7 ;  /* 0x000000005d147211 */ /* 0x000fc400078e38ff */
[----:B------:R-:W-:Y:S01]  /*27bf0*/  ISETP.LT.AND P5, PT, R71, UR4, !P0 ;  /* 0x0000000447007c0c */ /* 0x000fe2000c7a1270 */
[----:B------:R-:W3:Y:S01]  /*27c00*/  LDS.128 R28, [R68+0x840] ;  /* 0x00084000441c7984 */ /* 0x000ee20000000c00 */
[----:B------:R-:W-:-:S03]  /*27c10*/  LEA R12, R92, R0, 0x7 ;  /* 0x000000005c0c7211 */ /* 0x000fc600078e38ff */
[----:B------:R-:W4:Y:S01]  /*27c20*/  LDS.128 R32, [R68+0x1080] ;  /* 0x0010800044207984 */ /* 0x000f220000000c00 */
[----:B------:R-:W-:Y:S01]  /*27c30*/  LEA R14, R71, R0, 0x7 ;  /* 0x00000000470e7211 */ /* 0x000fe200078e38ff */
[----:B------:R-:W-:-:S04]  /*27c40*/  IMAD.WIDE R2, R2, R21, c[0x0][0x170] ;  /* 0x00005c0002027625 */ /* 0x000fc800078e0215 */
[-C--:B------:R-:W-:Y:S01]  /*27c50*/  IMAD.WIDE R8, R20, R21.reuse, c[0x0][0x170] ;  /* 0x00005c0014087625 */ /* 0x080fe200078e0215 */
[----:B------:R1:W-:Y:S03]  /*27c60*/  @P1 STG.E.128 [R2.64], R76 ;  /* 0x0000004c02001986 */ /* 0x0003e6000c101d0a */
[-C--:B------:R-:W-:Y:S01]  /*27c70*/  IMAD.WIDE R10, R10, R21.reuse, c[0x0][0x170] ;  /* 0x00005c000a0a7625 */ /* 0x080fe200078e0215 */
[----:B------:R1:W-:Y:S03]  /*27c80*/  @P2 STG.E.128 [R8.64], R80 ;  /* 0x0000005008002986 */ /* 0x0003e6000c101d0a */
[----:B------:R-:W-:Y:S01]  /*27c90*/  IMAD.WIDE R12, R12, R21, c[0x0][0x170] ;  /* 0x00005c000c0c7625 */ /* 0x000fe200078e0215 */
[----:B------:R-:W-:-:S03]  /*27ca0*/  ISETP.LT.AND P1, PT, R70, UR4, !P0 ;  /* 0x0000000446007c0c */ /* 0x000fc6000c721270 */
[----:B------:R-:W-:Y:S01]  /*27cb0*/  IMAD.WIDE R14, R14, R21, c[0x0][0x170] ;  /* 0x00005c000e0e7625 */ /* 0x000fe200078e0215 */
[----:B------:R2:W-:Y:S01]  /*27cc0*/  @P3 STG.E.128 [R10.64], R84 ;  /* 0x000000540a003986 */ /* 0x0005e2000c101d0a */
[----:B------:R-:W-:-:S03]  /*27cd0*/  LEA R16, R70, R0, 0x7 ;  /* 0x0000000046107211 */ /* 0x000fc600078e38ff */
[----:B------:R2:W-:Y:S04]  /*27ce0*/  @P4 STG.E.128 [R12.64], R88 ;  /* 0x000000580c004986 */ /* 0x0005e8000c101d0a */
[----:B------:R2:W-:Y:S01]  /*27cf0*/  @P5 STG.E.128 [R14.64], R64 ;  /* 0x000000400e005986 */ /* 0x0005e2000c101d0a */
[----:B-1----:R-:W-:-:S05]  /*27d00*/  IMAD.WIDE R2, R16, R21, c[0x0][0x170] ;  /* 0x00005c0010027625 */ /* 0x002fca00078e0215 */
[----:B------:R1:W-:Y:S01]  /*27d10*/  @P1 STG.E.128 [R2.64], R48 ;  /* 0x0000003002001986 */ /* 0x0003e2000c101d0a */
[C---:B--2---:R-:W-:Y:S02]  /*27d20*/  ISETP.LT.AND P2, PT, R69.reuse, UR4, !P0 ;  /* 0x0000000445007c0c */ /* 0x044fe4000c741270 */
[-C--:B------:R-:W-:Y:S02]  /*27d30*/  LEA R8, R69, R0.reuse, 0x7 ;  /* 0x0000000045087211 */ /* 0x080fe400078e38ff */
[C---:B-----5:R-:W-:Y:S02]  /*27d40*/  ISETP.LT.AND P3, PT, R59.reuse, UR4, !P0 ;  /* 0x000000043b007c0c */ /* 0x060fe4000c761270 */
[-C--:B------:R-:W-:Y:S02]  /*27d50*/  LEA R10, R59, R0.reuse, 0x7 ;  /* 0x000000003b0a7211 */ /* 0x080fe400078e38ff */
[C---:B------:R-:W-:Y:S02]  /*27d60*/  ISETP.LT.AND P4, PT, R58.reuse, UR4, !P0 ;  /* 0x000000043a007c0c */ /* 0x040fe4000c781270 */
[----:B------:R-:W-:-:S02]  /*27d70*/  LEA R12, R58, R0, 0x7 ;  /* 0x000000003a0c7211 */ /* 0x000fc400078e38ff */
[C---:B------:R-:W-:Y:S02]  /*27d80*/  ISETP.LT.AND P5, PT, R57.reuse, UR4, !P0 ;  /* 0x0000000439007c0c */ /* 0x040fe4000c7a1270 */
[----:B------:R-:W-:Y:S01]  /*27d90*/  LEA R14, R57, R0, 0x7 ;  /* 0x00000000390e7211 */ /* 0x000fe200078e38ff */
[----:B------:R-:W-:-:S04]  /*27da0*/  IMAD.WIDE R8, R8, R21, c[0x0][0x170] ;  /* 0x00005c0008087625 */ /* 0x000fc800078e0215 */
[-C--:B------:R-:W-:Y:S01]  /*27db0*/  IMAD.WIDE R10, R10, R21.reuse, c[0x0][0x170] ;  /* 0x00005c000a0a7625 */ /* 0x080fe200078e0215 */
[----:B------:R2:W-:Y:S03]  /*27dc0*/  @P2 STG.E.128 [R8.64], R52 ;  /* 0x0000003408002986 */ /* 0x0005e6000c101d0a */
[----:B------:R-:W-:Y:S01]  /*27dd0*/  IMAD.WIDE R12, R12, R21, c[0x0][0x170] ;  /* 0x00005c000c0c7625 */ /* 0x000fe200078e0215 */
[----:B------:R-:W-:-:S03]  /*27de0*/  ISETP.LT.AND P1, PT, R56, UR4, !P0 ;  /* 0x0000000438007c0c */ /* 0x000fc6000c721270 */
[----:B------:R-:W-:Y:S01]  /*27df0*/  IMAD.WIDE R14, R14, R21, c[0x0][0x170] ;  /* 0x00005c000e0e7625 */ /* 0x000fe200078e0215 */
[----:B------:R5:W-:Y:S01]  /*27e00*/  @P3 STG.E.128 [R10.64], R60 ;  /* 0x0000003c0a003986 */ /* 0x000be2000c101d0a */
[-C--:B------:R-:W-:Y:S02]  /*27e10*/  LEA R16, R56, R0.reuse, 0x7 ;  /* 0x0000000038107211 */ /* 0x080fe400078e38ff */
[C---:B------:R-:W-:Y:S01]  /*27e20*/  ISETP.LT.AND P2, PT, R17.reuse, UR4, !P0 ;  /* 0x0000000411007c0c */ /* 0x040fe2000c741270 */
[----:B------:R3:W-:Y:S01]  /*27e30*/  @P4 STG.E.128 [R12.64], R40 ;  /* 0x000000280c004986 */ /* 0x0007e2000c101d0a */
[-C--:B------:R-:W-:Y:S02]  /*27e40*/  LEA R17, R17, R0.reuse, 0x7 ;  /* 0x0000000011117211 */ /* 0x080fe400078e38ff */
[C---:B------:R-:W-:Y:S01]  /*27e50*/  ISETP.LT.AND P3, PT, R18.reuse, UR4, !P0 ;  /* 0x0000000412007c0c */ /* 0x040fe2000c761270 */
[----:B------:R3:W-:Y:S01]  /*27e60*/  @P5 STG.E.128 [R14.64], R44 ;  /* 0x0000002c0e005986 */ /* 0x0007e2000c101d0a */
[----:B------:R-:W-:-:S02]  /*27e70*/  LEA R18, R18, R0, 0x7 ;  /* 0x0000000012127211 */ /* 0x000fc400078e38ff */
[C---:B------:R-:W-:Y:S02]  /*27e80*/  ISETP.LT.AND P4, PT, R19.reuse, UR4, !P0 ;  /* 0x0000000413007c0c */ /* 0x040fe4000c781270 */
[-C--:B------:R-:W-:Y:S02]  /*27e90*/  LEA R19, R19, R0.reuse, 0x7 ;  /* 0x0000000013137211 */ /* 0x080fe400078e38ff */
[C---:B------:R-:W-:Y:S01]  /*27ea0*/  ISETP.LT.AND P5, PT, R23.reuse, UR4, !P0 ;  /* 0x0000000417007c0c */ /* 0x040fe2000c7a1270 */
[-C--:B-1----:R-:W-:Y:S01]  /*27eb0*/  IMAD.WIDE R2, R16, R21.reuse, c[0x0][0x170] ;  /* 0x00005c0010027625 */ /* 0x082fe200078e0215 */
[----:B------:R-:W-:Y:S02]  /*27ec0*/  LEA R20, R23, R0, 0x7 ;  /* 0x0000000017147211 */ /* 0x000fe400078e38ff */
[----:B------:R-:W-:Y:S01]  /*27ed0*/  ISETP.LT.AND P0, PT, R22, UR4, !P0 ;  /* 0x0000000416007c0c */ /* 0x000fe2000c701270 */
[-C--:B--2---:R-:W-:Y:S01]  /*27ee0*/  IMAD.WIDE R8, R17, R21.reuse, c[0x0][0x170] ;  /* 0x00005c0011087625 */ /* 0x084fe200078e0215 */
[----:B------:R1:W-:Y:S03]  /*27ef0*/  @P1 STG.E.128 [R2.64], R4 ;  /* 0x0000000402001986 */ /* 0x0003e6000c101d0a */
[-C--:B-----5:R-:W-:Y:S01]  /*27f00*/  IMAD.WIDE R10, R18, R21.reuse, c[0x0][0x170] ;  /* 0x00005c00120a7625 */ /* 0x0a0fe200078e0215 */
[----:B------:R1:W-:Y:S03]  /*27f10*/  @P2 STG.E.128 [R8.64], R36 ;  /* 0x0000002408002986 */ /* 0x0003e6000c101d0a */
[-C--:B---3--:R-:W-:Y:S01]  /*27f20*/  IMAD.WIDE R12, R19, R21.reuse, c[0x0][0x170] ;  /* 0x00005c00130c7625 */ /* 0x088fe200078e0215 */
[----:B------:R1:W-:Y:S03]  /*27f30*/  @P3 STG.E.128 [R10.64], R24 ;  /* 0x000000180a003986 */ /* 0x0003e6000c101d0a */
[----:B------:R-:W-:Y:S01]  /*27f40*/  IMAD.WIDE R14, R20, R21, c[0x0][0x170] ;  /* 0x00005c00140e7625 */ /* 0x000fe200078e0215 */
[----:B------:R1:W-:Y:S04]  /*27f50*/  @P4 STG.E.128 [R12.64], R28 ;  /* 0x0000001c0c004986 */ /* 0x0003e8000c101d0a */
[----:B----4-:R1:W-:Y:S01]  /*27f60*/  @P5 STG.E.128 [R14.64], R32 ;  /* 0x000000200e005986 */ /* 0x0103e2000c101d0a */
[----:B------:R-:W-:Y:S05]  /*27f70*/  @!P0 EXIT ;  /* 0x000000000000894d */ /* 0x000fea0003800000 */
[----:B------:R-:W2:Y:S01]  /*27f80*/  LDS.128 R68, [R68+0x18c0] ;  /* 0x0018c00044447984 */ /* 0x000ea20000000c00 */
[----:B-1----:R-:W-:-:S05]  /*27f90*/  LEA R2, R22, R0, 0x7 ;  /* 0x0000000016027211 */ /* 0x002fca00078e38ff */
[----:B------:R-:W-:-:S05]  /*27fa0*/  IMAD.WIDE R2, R2, R21, c[0x0][0x170] ;  /* 0x00005c0002027625 */ /* 0x000fca00078e0215 */
[----:B--2---:R-:W-:Y:S01]  /*27fb0*/  STG.E.128 [R2.64], R68 ;  /* 0x0000004402007986 */ /* 0x004fe2000c101d0a */
[----:B------:R-:W-:Y:S05]  /*27fc0*/  EXIT ;  /* 0x000000000000794d */ /* 0x000fea0003800000 */
.L_x_2:
[----:B------:R-:W-:-:S00]  /*27fd0*/  BRA `(.L_x_2) ;  /* 0xfffffff000007947 */ /* 0x000fc0000383ffff */
[----:B------:R-:W-:-:S00]  /*27fe0*/  NOP ;  /* 0x0000000000007918 */ /* 0x000fc00000000000 */
        /* <DEDUP_REMOVED lines=9> */
.L_x_3:


//--------------------- .nv.shared.triton_mm      --------------------------
	.section	.nv.shared.triton_mm,"aw",@nobits
	.align	16
